def attn_fwd(
    Q,
    K,
    V,
    Out,
    Lse,
    sm_scale,
    stride_qz,
    stride_qh,
    stride_qm,
    stride_qk,
    stride_kz,
    stride_kh,
    stride_kn,
    stride_kk,
    stride_vz,
    stride_vh,
    stride_vn,
    stride_vk,
    stride_oz,
    stride_oh,
    stride_om,
    stride_ok,
    seqlen_q,
    seqlen_k,
    BLOCK_M: tl.constexpr,
    BLOCK_N: tl.constexpr,
    HEAD_DIM: tl.constexpr,
    CAUSAL: tl.constexpr,
):
    start_m = tl.program_id(0)
    off_hz = tl.program_id(1)
    q_off = off_hz * stride_qh
    k_off = off_hz * stride_kh
    v_off = off_hz * stride_vh
    offs_m = start_m * BLOCK_M + tl.arange(0, BLOCK_M)
    offs_d = tl.arange(0, HEAD_DIM)
    offs_n = tl.arange(0, BLOCK_N)
    q_ptrs = Q + q_off + offs_m[:, None] * stride_qm + offs_d[None, :] * stride_qk
    k_ptrs = K + k_off + offs_d[:, None] * stride_kk + offs_n[None, :] * stride_kn
    v_ptrs = V + v_off + offs_n[:, None] * stride_vn + offs_d[None, :] * stride_vk
    m_i = tl.full([BLOCK_M], float("-inf"), dtype=tl.float32)
    l_i = tl.zeros([BLOCK_M], dtype=tl.float32) + 1.0
    acc = tl.zeros([BLOCK_M, HEAD_DIM], dtype=tl.float32)
    q = tl.load(q_ptrs)
    acc, l_i, m_i = _attn_fwd_inner(
        acc,
        l_i,
        m_i,
        q,
        k_ptrs,
        v_ptrs,
        sm_scale,
        stride_kn,
        stride_vn,
        start_m,
        seqlen_k,
        BLOCK_M,
        BLOCK_N,
        HEAD_DIM,
        CAUSAL,
    )
    acc = acc / l_i[:, None]
    lse = m_i + tl.math.log2(l_i) / 1.4426950408889634
    o_ptrs = (
        Out
        + off_hz * stride_oh
        + offs_m[:, None] * stride_om
        + offs_d[None, :] * stride_ok
    )
    tl.store(o_ptrs, acc.to(Out.dtype.element_ty))
    tl.store(Lse + off_hz * seqlen_q + offs_m, lse)

# config = {"BLOCK_M": 128, "BLOCK_N": 32, "HEAD_DIM": 64, "arch": "sm_100", "causal": false, "dtype": "fp8e4m3", "num_stages": 3, "num_warps": 8}
# arch = sm_100


// ===== COMPILED SASS (sm_100a) =====

	.target	sm_100a

	.elftype	@"ET_EXEC"


//--------------------- .note.nv.tkinfo           --------------------------
	.section	.note.nv.tkinfo,"",@"SHT_NOTE"
	.sectionflags	@"SHF_NOTE_NV_TKINFO"
	.tkinfo
        /*0018*/ 	.word	0x00000081
        /*0030*/ 	.string	""
        /*0030*/ 	.string	"ptxas-blackwell"
        /*0030*/ 	.string	"Cuda compilation tools, release 12.9, V12.9.86"
        /*0030*/ 	.string	"Build cuda_12.9.r12.9/compiler.36037853_0"
        /*0030*/ 	.string	"-v  -suppress-debug-info  -lineinfo  -arch sm_100a "



//--------------------- .note.nv.cuver            --------------------------
	.section	.note.nv.cuver,"",@"SHT_NOTE"
	.sectionflags	@"SHF_NOTE_NV_CUVER"
        /*0018*/ 	.short	0x0001
        /*001a*/ 	.short	0x0064
        /*001c*/ 	.short	0x0001
        /*001e*/ 	.short	0x0000
        /*0020*/ 	.short	0x0001
        /*0022*/ 	.short	0x0000


//--------------------- .nv.info                  --------------------------
	.section	.nv.info,"",@"SHT_CUDA_INFO"
	.align	4


	//----- nvinfo : EIATTR_REGCOUNT
	.align		4
        /*0000*/ 	.byte	0x04, 0x2f
        /*0002*/ 	.short	(.L_5 - .L_4)
	.align		4
.L_4:
        /*0004*/ 	.word	index@(attn_fwd)
        /*0008*/ 	.word	0x0000006a


	//----- nvinfo : EIATTR_FRAME_SIZE
	.align		4
.L_5:
        /*000c*/ 	.byte	0x04, 0x11
        /*000e*/ 	.short	(.L_7 - .L_6)
	.align		4
.L_6:
        /*0010*/ 	.word	index@($__internal_2_$__cuda_sm10x_tcgen05_guardrail_trap_unallocated_columns_being_dealloced)
        /*0014*/ 	.word	0x00000000


	//----- nvinfo : EIATTR_FRAME_SIZE
	.align		4
.L_7:
        /*0018*/ 	.byte	0x04, 0x11
        /*001a*/ 	.short	(.L_9 - .L_8)
	.align		4
.L_8:
        /*001c*/ 	.word	index@($__internal_1_$__cuda_sm10x_tcgen05_guardrail_trap_phase_invalid_during_alloc)
        /*0020*/ 	.word	0x00000000


	//----- nvinfo : EIATTR_FRAME_SIZE
	.align		4
.L_9:
        /*0024*/ 	.byte	0x04, 0x11
        /*0026*/ 	.short	(.L_11 - .L_10)
	.align		4
.L_10:
        /*0028*/ 	.word	index@($__internal_0_$__cuda_sm10x_tcgen05_guardrail_trap_col_being_dealloced_not_returned_by_alloc)
        /*002c*/ 	.word	0x00000000


	//----- nvinfo : EIATTR_FRAME_SIZE
	.align		4
.L_11:
        /*0030*/ 	.byte	0x04, 0x11
        /*0032*/ 	.short	(.L_13 - .L_12)
	.align		4
.L_12:
        /*0034*/ 	.word	index@(attn_fwd)
        /*0038*/ 	.word	0x00000000


	//----- nvinfo : EIATTR_MIN_STACK_SIZE
	.align		4
.L_13:
        /*003c*/ 	.byte	0x04, 0x12
        /*003e*/ 	.short	(.L_15 - .L_14)
	.align		4
.L_14:
        /*0040*/ 	.word	index@(attn_fwd)
        /*0044*/ 	.word	0x00000000
.L_15:


//--------------------- .nv.info.attn_fwd         --------------------------
	.section	.nv.info.attn_fwd,"",@"SHT_CUDA_INFO"
	.sectionflags	@""
	.align	4


	//----- nvinfo : EIATTR_CUDA_API_VERSION
	.align		4
        /*0000*/ 	.byte	0x04, 0x37
        /*0002*/ 	.short	(.L_17 - .L_16)
.L_16:
        /*0004*/ 	.word	0x00000081


	//----- nvinfo : EIATTR_KPARAM_INFO
	.align		4
.L_17:
        /*0008*/ 	.byte	0x04, 0x17
        /*000a*/ 	.short	(.L_19 - .L_18)
.L_18:
        /*000c*/ 	.word	0x00000000
        /*0010*/ 	.short	0x0019
        /*0012*/ 	.short	0x0080
        /*0014*/ 	.byte	0x00, 0xf4, 0x21, 0x00


	//----- nvinfo : EIATTR_KPARAM_INFO
	.align		4
.L_19:
        /*0018*/ 	.byte	0x04, 0x17
        /*001a*/ 	.short	(.L_21 - .L_20)
.L_20:
        /*001c*/ 	.word	0x00000000
        /*0020*/ 	.short	0x0018
        /*0022*/ 	.short	0x0078
        /*0024*/ 	.byte	0x00, 0xf4, 0x21, 0x00


	//----- nvinfo : EIATTR_KPARAM_INFO
	.align		4
.L_21:
        /*0028*/ 	.byte	0x04, 0x17
        /*002a*/ 	.short	(.L_23 - .L_22)
.L_22:
        /*002c*/ 	.word	0x00000000
        /*0030*/ 	.short	0x0017
        /*0032*/ 	.short	0x0070
        /*0034*/ 	.byte	0x00, 0xf0, 0x11, 0x00


	//----- nvinfo : EIATTR_KPARAM_INFO
	.align		4
.L_23:
        /*0038*/ 	.byte	0x04, 0x17
        /*003a*/ 	.short	(.L_25 - .L_24)
.L_24:
        /*003c*/ 	.word	0x00000000
        /*0040*/ 	.short	0x0016
        /*0042*/ 	.short	0x006c
        /*0044*/ 	.byte	0x00, 0xf0, 0x11, 0x00


	//----- nvinfo : EIATTR_KPARAM_INFO
	.align		4
.L_25:
        /*0048*/ 	.byte	0x04, 0x17
        /*004a*/ 	.short	(.L_27 - .L_26)
.L_26:
        /*004c*/ 	.word	0x00000000
        /*0050*/ 	.short	0x0015
        /*0052*/ 	.short	0x0068
        /*0054*/ 	.byte	0x00, 0xf0, 0x11, 0x00


	//----- nvinfo : EIATTR_KPARAM_INFO
	.align		4
.L_27:
        /*0058*/ 	.byte	0x04, 0x17
        /*005a*/ 	.short	(.L_29 - .L_28)
.L_28:
        /*005c*/ 	.word	0x00000000
        /*0060*/ 	.short	0x0014
        /*0062*/ 	.short	0x0064
        /*0064*/ 	.byte	0x00, 0xf0, 0x11, 0x00


	//----- nvinfo : EIATTR_KPARAM_INFO
	.align		4
.L_29:
        /*0068*/ 	.byte	0x04, 0x17
        /*006a*/ 	.short	(.L_31 - .L_30)
.L_30:
        /*006c*/ 	.word	0x00000000
        /*0070*/ 	.short	0x0013
        /*0072*/ 	.short	0x0060
        /*0074*/ 	.byte	0x00, 0xf0, 0x11, 0x00


	//----- nvinfo : EIATTR_KPARAM_INFO
	.align		4
.L_31:
        /*0078*/ 	.byte	0x04, 0x17
        /*007a*/ 	.short	(.L_33 - .L_32)
.L_32:
        /*007c*/ 	.word	0x00000000
        /*0080*/ 	.short	0x0012
        /*0082*/ 	.short	0x005c
        /*0084*/ 	.byte	0x00, 0xf0, 0x11, 0x00


	//----- nvinfo : EIATTR_KPARAM_INFO
	.align		4
.L_33:
        /*0088*/ 	.byte	0x04, 0x17
        /*008a*/ 	.short	(.L_35 - .L_34)
.L_34:
        /*008c*/ 	.word	0x00000000
        /*0090*/ 	.short	0x0011
        /*0092*/ 	.short	0x0058
        /*0094*/ 	.byte	0x00, 0xf0, 0x11, 0x00


	//----- nvinfo : EIATTR_KPARAM_INFO
	.align		4
.L_35:
        /*0098*/ 	.byte	0x04, 0x17
        /*009a*/ 	.short	(.L_37 - .L_36)
.L_36:
        /*009c*/ 	.word	0x00000000
        /*00a0*/ 	.short	0x0010
        /*00a2*/ 	.short	0x0054
        /*00a4*/ 	.byte	0x00, 0xf0, 0x11, 0x00


	//----- nvinfo : EIATTR_KPARAM_INFO
	.align		4
.L_37:
        /*00a8*/ 	.byte	0x04, 0x17
        /*00aa*/ 	.short	(.L_39 - .L_38)
.L_38:
        /*00ac*/ 	.word	0x00000000
        /*00b0*/ 	.short	0x000f
        /*00b2*/ 	.short	0x0050
        /*00b4*/ 	.byte	0x00, 0xf0, 0x11, 0x00


	//----- nvinfo : EIATTR_KPARAM_INFO
	.align		4
.L_39:
        /*00b8*/ 	.byte	0x04, 0x17
        /*00ba*/ 	.short	(.L_41 - .L_40)
.L_40:
        /*00bc*/ 	.word	0x00000000
        /*00c0*/ 	.short	0x000e
        /*00c2*/ 	.short	0x004c
        /*00c4*/ 	.byte	0x00, 0xf0, 0x11, 0x00


	//----- nvinfo : EIATTR_KPARAM_INFO
	.align		4
.L_41:
        /*00c8*/ 	.byte	0x04, 0x17
        /*00ca*/ 	.short	(.L_43 - .L_42)
.L_42:
        /*00cc*/ 	.word	0x00000000
        /*00d0*/ 	.short	0x000d
        /*00d2*/ 	.short	0x0048
        /*00d4*/ 	.byte	0x00, 0xf0, 0x11, 0x00


	//----- nvinfo : EIATTR_KPARAM_INFO
	.align		4
.L_43:
        /*00d8*/ 	.byte	0x04, 0x17
        /*00da*/ 	.short	(.L_45 - .L_44)
.L_44:
        /*00dc*/ 	.word	0x00000000
        /*00e0*/ 	.short	0x000c
        /*00e2*/ 	.short	0x0044
        /*00e4*/ 	.byte	0x00, 0xf0, 0x11, 0x00


	//----- nvinfo : EIATTR_KPARAM_INFO
	.align		4
.L_45:
        /*00e8*/ 	.byte	0x04, 0x17
        /*00ea*/ 	.short	(.L_47 - .L_46)
.L_46:
        /*00ec*/ 	.word	0x00000000
        /*00f0*/ 	.short	0x000b
        /*00f2*/ 	.short	0x0040
        /*00f4*/ 	.byte	0x00, 0xf0, 0x11, 0x00


	//----- nvinfo : EIATTR_KPARAM_INFO
	.align		4
.L_47:
        /*00f8*/ 	.byte	0x04, 0x17
        /*00fa*/ 	.short	(.L_49 - .L_48)
.L_48:
        /*00fc*/ 	.word	0x00000000
        /*0100*/ 	.short	0x000a
        /*0102*/ 	.short	0x003c
        /*0104*/ 	.byte	0x00, 0xf0, 0x11, 0x00


	//----- nvinfo : EIATTR_KPARAM_INFO
	.align		4
.L_49:
        /*0108*/ 	.byte	0x04, 0x17
        /*010a*/ 	.short	(.L_51 - .L_50)
.L_50:
        /*010c*/ 	.word	0x00000000
        /*0110*/ 	.short	0x0009
        /*0112*/ 	.short	0x0038
        /*0114*/ 	.byte	0x00, 0xf0, 0x11, 0x00


	//----- nvinfo : EIATTR_KPARAM_INFO
	.align		4
.L_51:
        /*0118*/ 	.byte	0x04, 0x17
        /*011a*/ 	.short	(.L_53 - .L_52)
.L_52:
        /*011c*/ 	.word	0x00000000
        /*0120*/ 	.short	0x0008
        /*0122*/ 	.short	0x0034
        /*0124*/ 	.byte	0x00, 0xf0, 0x11, 0x00


	//----- nvinfo : EIATTR_KPARAM_INFO
	.align		4
.L_53:
        /*0128*/ 	.byte	0x04, 0x17
        /*012a*/ 	.short	(.L_55 - .L_54)
.L_54:
        /*012c*/ 	.word	0x00000000
        /*0130*/ 	.short	0x0007
        /*0132*/ 	.short	0x0030
        /*0134*/ 	.byte	0x00, 0xf0, 0x11, 0x00


	//----- nvinfo : EIATTR_KPARAM_INFO
	.align		4
.L_55:
        /*0138*/ 	.byte	0x04, 0x17
        /*013a*/ 	.short	(.L_57 - .L_56)
.L_56:
        /*013c*/ 	.word	0x00000000
        /*0140*/ 	.short	0x0006
        /*0142*/ 	.short	0x002c
        /*0144*/ 	.byte	0x00, 0xf0, 0x11, 0x00


	//----- nvinfo : EIATTR_KPARAM_INFO
	.align		4
.L_57:
        /*0148*/ 	.byte	0x04, 0x17
        /*014a*/ 	.short	(.L_59 - .L_58)
.L_58:
        /*014c*/ 	.word	0x00000000
        /*0150*/ 	.short	0x0005
        /*0152*/ 	.short	0x0028
        /*0154*/ 	.byte	0x00, 0xf0, 0x11, 0x00


	//----- nvinfo : EIATTR_KPARAM_INFO
	.align		4
.L_59:
        /*0158*/ 	.byte	0x04, 0x17
        /*015a*/ 	.short	(.L_61 - .L_60)
.L_60:
        /*015c*/ 	.word	0x00000000
        /*0160*/ 	.short	0x0004
        /*0162*/ 	.short	0x0020
        /*0164*/ 	.byte	0x00, 0xf4, 0x21, 0x00


	//----- nvinfo : EIATTR_KPARAM_INFO
	.align		4
.L_61:
        /*0168*/ 	.byte	0x04, 0x17
        /*016a*/ 	.short	(.L_63 - .L_62)
.L_62:
        /*016c*/ 	.word	0x00000000
        /*0170*/ 	.short	0x0003
        /*0172*/ 	.short	0x0018
        /*0174*/ 	.byte	0x00, 0xf4, 0x21, 0x00


	//----- nvinfo : EIATTR_KPARAM_INFO
	.align		4
.L_63:
        /*0178*/ 	.byte	0x04, 0x17
        /*017a*/ 	.short	(.L_65 - .L_64)
.L_64:
        /*017c*/ 	.word	0x00000000
        /*0180*/ 	.short	0x0002
        /*0182*/ 	.short	0x0010
        /*0184*/ 	.byte	0x00, 0xf4, 0x21, 0x00


	//----- nvinfo : EIATTR_KPARAM_INFO
	.align		4
.L_65:
        /*0188*/ 	.byte	0x04, 0x17
        /*018a*/ 	.short	(.L_67 - .L_66)
.L_66:
        /*018c*/ 	.word	0x00000000
        /*0190*/ 	.short	0x0001
        /*0192*/ 	.short	0x0008
        /*0194*/ 	.byte	0x00, 0xf4, 0x21, 0x00


	//----- nvinfo : EIATTR_KPARAM_INFO
	.align		4
.L_67:
        /*0198*/ 	.byte	0x04, 0x17
        /*019a*/ 	.short	(.L_69 - .L_68)
.L_68:
        /*019c*/ 	.word	0x00000000
        /*01a0*/ 	.short	0x0000
        /*01a2*/ 	.short	0x0000
        /*01a4*/ 	.byte	0x00, 0xf4, 0x21, 0x00


	//----- nvinfo : EIATTR_AT_ENTRY_FRAGMENTS
	.align		4
.L_69:
        /*01a8*/ 	.byte	0x04, 0x4f
        /*01aa*/ 	.short	(.L_71 - .L_70)


	//   ....[0]....
.L_70:
        /*01ac*/ 	.word	0x00000004


	//----- nvinfo : EIATTR_RESERVED_SMEM_USED
	.align		4
.L_71:
        /*01b0*/ 	.byte	0x01, 0x41
	.zero		2


	//----- nvinfo : EIATTR_SPARSE_MMA_MASK
	.align		4
        /*01b4*/ 	.byte	0x03, 0x50
        /*01b6*/ 	.short	0x0000


	//----- nvinfo : EIATTR_TCGEN05_1CTA_USED
	.align		4
        /*01b8*/ 	.byte	0x01, 0x51
	.zero		2


	//----- nvinfo : EIATTR_MAXREG_COUNT
	.align		4
        /*01bc*/ 	.byte	0x03, 0x1b
        /*01be*/ 	.short	0x00ff


	//----- nvinfo : EIATTR_NUM_BARRIERS
	.align		4
        /*01c0*/ 	.byte	0x02, 0x4c
        /*01c2*/ 	.byte	0x01
	.zero		1


	//----- nvinfo : EIATTR_INT_WARP_WIDE_INSTR_OFFSETS
	.align		4
        /*01c4*/ 	.byte	0x04, 0x31
        /*01c6*/ 	.short	(.L_73 - .L_72)


	//   ....[0]....
.L_72:
        /*01c8*/ 	.word	0x000010d0


	//   ....[1]....
        /*01cc*/ 	.word	0x000010e0


	//   ....[2]....
        /*01d0*/ 	.word	0x00001470


	//   ....[3]....
        /*01d4*/ 	.word	0x00001510


	//   ....[4]....
        /*01d8*/ 	.word	0x00002b20


	//   ....[5]....
        /*01dc*/ 	.word	0x00005740


	//   ....[6]....
        /*01e0*/ 	.word	0x00005790


	//----- nvinfo : EIATTR_COOP_GROUP_MASK_REGIDS
	.align		4
.L_73:
        /*01e4*/ 	.byte	0x04, 0x29
        /*01e6*/ 	.short	(.L_75 - .L_74)


	//   ....[0]....
.L_74:
        /*01e8*/ 	.word	0xffffffff


	//   ....[1]....
        /*01ec*/ 	.word	0xffffffff


	//   ....[2]....
        /*01f0*/ 	.word	0xffffffff


	//   ....[3]....
        /*01f4*/ 	.word	0xffffffff


	//   ....[4]....
        /*01f8*/ 	.word	0xffffffff


	//   ....[5]....
        /*01fc*/ 	.word	0xffffffff


	//   ....[6]....
        /*0200*/ 	.word	0xffffffff


	//   ....[7]....
        /*0204*/ 	.word	0xffffffff


	//----- nvinfo : EIATTR_COOP_GROUP_INSTR_OFFSETS
	.align		4
.L_75:
        /*0208*/ 	.byte	0x04, 0x28
        /*020a*/ 	.short	(.L_77 - .L_76)


	//   ....[0]....
.L_76:
        /*020c*/ 	.word	0x00000050


	//   ....[1]....
        /*0210*/ 	.word	0x00000310


	//   ....[2]....
        /*0214*/ 	.word	0x00001a40


	//   ....[3]....
        /*0218*/ 	.word	0x00002310


	//   ....[4]....
        /*021c*/ 	.word	0x00002f40


	//   ....[5]....
        /*0220*/ 	.word	0x000033f0


	//   ....[6]....
        /*0224*/ 	.word	0x000055d0


	//   ....[7]....
        /*0228*/ 	.word	0x00005840


	//----- nvinfo : EIATTR_VRC_CTA_INIT_COUNT
	.align		4
.L_77:
        /*022c*/ 	.byte	0x02, 0x4a
        /*022e*/ 	.byte	0x80
	.zero		1


	//----- nvinfo : EIATTR_MBARRIER_INSTR_OFFSETS
	.align		4
        /*0230*/ 	.byte	0x04, 0x39
        /*0232*/ 	.short	(.L_79 - .L_78)


	//   ....[0]....
.L_78:
        /*0234*/ 	.word	0x00001370
        /*0238*/ 	.word	0x000000ff
        /*023c*/ 	.word	0x00000000
        /*0240*/ 	.short	0x0100
        /*0242*/ 	.byte	0x10
	.zero		1


	//   ....[1]....
        /*0244*/ 	.word	0x00001500
        /*0248*/ 	.word	0x000000ff
        /*024c*/ 	.word	0x00004808
        /*0250*/ 	.short	0x0100
        /*0252*/ 	.byte	0x0d
	.zero		1


	//   ....[2]....
        /*0254*/ 	.word	0x000015d0
        /*0258*/ 	.word	0x000000ff
        /*025c*/ 	.word	0x00003800
        /*0260*/ 	.short	0x0100
        /*0262*/ 	.byte	0x0d
	.zero		1


	//   ....[3]....
        /*0264*/ 	.word	0x000017b0
        /*0268*/ 	.word	0x000000ff
        /*026c*/ 	.word	0x00003800
        /*0270*/ 	.short	0x010a
        /*0272*/ 	.byte	0x0d
	.zero		1


	//   ....[4]....
        /*0274*/ 	.word	0x00001850
        /*0278*/ 	.word	0x000000ff
        /*027c*/ 	.word	0x00003800
        /*0280*/ 	.short	0x0108
        /*0282*/ 	.byte	0x0d
	.zero		1


	//   ....[5]....
        /*0284*/ 	.word	0x00002c10
        /*0288*/ 	.word	0x000000ff
        /*028c*/ 	.word	0x00004810
        /*0290*/ 	.short	0x0100
        /*0292*/ 	.byte	0x0d
	.zero		1


	//   ....[6]....
        /*0294*/ 	.word	0x00002d30
        /*0298*/ 	.word	0x000000ff
        /*029c*/ 	.word	0x00004810
        /*02a0*/ 	.short	0x010a
        /*02a2*/ 	.byte	0x0d
	.zero		1


	//   ....[7]....
        /*02a4*/ 	.word	0x00002da0
        /*02a8*/ 	.word	0x000000ff
        /*02ac*/ 	.word	0x00004810
        /*02b0*/ 	.short	0x0108
        /*02b2*/ 	.byte	0x0d
	.zero		1


	//   ....[8]....
        /*02b4*/ 	.word	0x00003220
        /*02b8*/ 	.word	0x000000ff
        /*02bc*/ 	.word	0x00000000
        /*02c0*/ 	.short	0x010a
        /*02c2*/ 	.byte	0x10
	.zero		1


	//   ....[9]....
        /*02c4*/ 	.word	0x00003b20
        /*02c8*/ 	.word	0x000000ff
        /*02cc*/ 	.word	0x00000000
        /*02d0*/ 	.short	0x010a
        /*02d2*/ 	.byte	0x10
	.zero		1


	//   ....[10]....
        /*02d4*/ 	.word	0x00003bb0
        /*02d8*/ 	.word	0x000000ff
        /*02dc*/ 	.word	0x00004800
        /*02e0*/ 	.short	0x0108
        /*02e2*/ 	.byte	0x0d
	.zero		1


	//   ....[11]....
        /*02e4*/ 	.word	0x00003be0
        /*02e8*/ 	.word	0x000000ff
        /*02ec*/ 	.word	0x00004808
        /*02f0*/ 	.short	0x0108
        /*02f2*/ 	.byte	0x0d
	.zero		1


	//   ....[12]....
        /*02f4*/ 	.word	0x00005860
        /*02f8*/ 	.word	0x000000ff
        /*02fc*/ 	.word	0x00003800
        /*0300*/ 	.short	0x010a
        /*0302*/ 	.byte	0x0d
	.zero		1


	//   ....[13]....
        /*0304*/ 	.word	0x00005890
        /*0308*/ 	.word	0x000000ff
        /*030c*/ 	.word	0x00004810
        /*0310*/ 	.short	0x010a
        /*0312*/ 	.byte	0x0d
	.zero		1


	//   ....[14]....
        /*0314*/ 	.word	0x000058c0
        /*0318*/ 	.word	0x000000ff
        /*031c*/ 	.word	0x00000000
        /*0320*/ 	.short	0x010a
        /*0322*/ 	.byte	0x10
	.zero		1


	//   ....[15]....
        /*0324*/ 	.word	0x000058f0
        /*0328*/ 	.word	0x000000ff
        /*032c*/ 	.word	0x00000000
        /*0330*/ 	.short	0x010a
        /*0332*/ 	.byte	0x10
	.zero		1


	//----- nvinfo : EIATTR_NUM_MBARRIERS
	.align		4
.L_79:
        /*0334*/ 	.byte	0x03, 0x38
        /*0336*/ 	.short	0xffff


	//----- nvinfo : EIATTR_EXIT_INSTR_OFFSETS
	.align		4
        /*0338*/ 	.byte	0x04, 0x1c
        /*033a*/ 	.short	(.L_81 - .L_80)


	//   ....[0]....
.L_80:
        /*033c*/ 	.word	0x00005850


	//----- nvinfo : EIATTR_REQNTID
	.align		4
.L_81:
        /*0340*/ 	.byte	0x04, 0x10
        /*0342*/ 	.short	(.L_83 - .L_82)
.L_82:
        /*0344*/ 	.word	0x00000100
        /*0348*/ 	.word	0x00000001
        /*034c*/ 	.word	0x00000001


	//----- nvinfo : EIATTR_CRS_STACK_SIZE
	.align		4
.L_83:
        /*0350*/ 	.byte	0x04, 0x1e
        /*0352*/ 	.short	(.L_85 - .L_84)
.L_84:
        /*0354*/ 	.word	0x00000000


	//----- nvinfo : EIATTR_CBANK_PARAM_SIZE
	.align		4
.L_85:
        /*0358*/ 	.byte	0x03, 0x19
        /*035a*/ 	.short	0x0088


	//----- nvinfo : EIATTR_PARAM_CBANK
	.align		4
        /*035c*/ 	.byte	0x04, 0x0a
        /*035e*/ 	.short	(.L_87 - .L_86)
	.align		4
.L_86:
        /*0360*/ 	.word	index@(.nv.constant0.attn_fwd)
        /*0364*/ 	.short	0x0380
        /*0366*/ 	.short	0x0088


	//----- nvinfo : EIATTR_SW_WAR
	.align		4
.L_87:
        /*0368*/ 	.byte	0x04, 0x36
        /*036a*/ 	.short	(.L_89 - .L_88)
.L_88:
        /*036c*/ 	.word	0x00000008
.L_89:


//--------------------- .nv.compat                --------------------------
	.section	.nv.compat,"",@"SHT_CUDA_COMPAT_INFO"
	.align	4
        /*0000*/ 	.byte	0x02, 0x02, 0x02, 0x00, 0x02, 0x05, 0x05, 0x00, 0x02, 0x03, 0x00, 0x00, 0x02, 0x06, 0x01, 0x00


//--------------------- .nv.callgraph             --------------------------
	.section	.nv.callgraph,"",@"SHT_CUDA_CALLGRAPH"
	.align	4
	.sectionentsize	8
	.align		4
        /*0000*/ 	.word	0x00000000
	.align		4
        /*0004*/ 	.word	0xffffffff
	.align		4
        /*0008*/ 	.word	0x00000000
	.align		4
        /*000c*/ 	.word	0xfffffffe
	.align		4
        /*0010*/ 	.word	0x00000000
	.align		4
        /*0014*/ 	.word	0xfffffffd
	.align		4
        /*0018*/ 	.word	0x00000000
	.align		4
        /*001c*/ 	.word	0xfffffffc


//--------------------- .nv.constant4             --------------------------
	.section	.nv.constant4,"a",@progbits
	.align	8
	.align		8
.nv.constant4:
        /*0000*/ 	.dword	_$_str


//--------------------- .text.attn_fwd            --------------------------
	.section	.text.attn_fwd,"ax",@progbits
	.align	128
        .global         attn_fwd
        .type           attn_fwd,@function
        .size           attn_fwd,(.L_x_27 - attn_fwd)
        .other          attn_fwd,@"STO_CUDA_ENTRY STV_DEFAULT"
attn_fwd:
.text.attn_fwd:
[----:B------:R-:W0:Y:S01]  /*0000*/  LDC R1, c[0x0][0x37c] ;  /* 0x0000df00ff017b82 */ /* 0x000e220000000800 */
[----:B------:R-:W1:Y:S02]  /*0010*/  S2R R0, SR_TID.X ;  /* 0x0000000000007919 */ /* 0x000e640000002100 */
[----:B-1----:R-:W-:-:S13]  /*0020*/  ISETP.GE.U32.AND P0, PT, R0, 0x20, PT ;  /* 0x000000200000780c */ /* 0x002fda0003f06070 */
[----:B------:R-:W-:Y:S05]  /*0030*/  @P0 BRA `(.L_x_0) ;  /* 0x0000000000b80947 */ /* 0x000fea0003800000 */
[----:B------:R-:W1:Y:S01]  /*0040*/  S2UR UR6, SR_CgaCtaId ;  /* 0x00000000000679c3 */ /* 0x000e620000008800 */
[----:B------:R-:W-:Y:S01]  /*0050*/  NOP ;  /* 0x0000000000007918 */ /* 0x000fe20000000000 */
[----:B------:R-:W-:Y:S02]  /*0060*/  UMOV UR4, 0x40 ;  /* 0x0000004000047882 */ /* 0x000fe40000000000 */
[----:B-1----:R-:W-:-:S09]  /*0070*/  ULEA UR4, UR6, UR4, 0x18 ;  /* 0x0000000406047291 */ /* 0x002fd2000f8ec0ff */
[----:B------:R-:W1:Y:S01]  /*0080*/  LDS.U8 R2, [UR4] ;  /* 0x00000004ff027984 */ /* 0x000e620008000000 */
[----:B------:R-:W-:Y:S02]  /*0090*/  UMOV UR4, 0x400 ;  /* 0x0000040000047882 */ /* 0x000fe40000000000 */
[----:B------:R-:W-:Y:S01]  /*00a0*/  ULEA UR4, UR6, UR4, 0x18 ;  /* 0x0000000406047291 */ /* 0x000fe2000f8ec0ff */
[----:B-1----:R-:W-:-:S13]  /*00b0*/  ISETP.NE.AND P1, PT, R2, RZ, PT ;  /* 0x000000ff0200720c */ /* 0x002fda0003f25270 */
[----:B------:R-:W-:Y:S05]  /*00c0*/  @P1 BRA `(.L_x_1) ;  /* 0x00000000007c1947 */ /* 0x000fea0003800000 */
[----:B------:R-:W-:-:S13]  /*00d0*/  ELECT P1, URZ, PT ;  /* 0x0000000000ff782f */ /* 0x000fda0003820000 */
[----:B------:R-:W-:Y:S05]  /*00e0*/  @!P1 BRA `(.L_x_2) ;  /* 0x0000000000849947 */ /* 0x000fea0003800000 */
[----:B------:R-:W-:Y:S01]  /*00f0*/  UMOV UR5, 0x4 ;  /* 0x0000000400057882 */ /* 0x000fe20000000000 */
[----:B------:R-:W-:Y:S02]  /*0100*/  IMAD.MOV.U32 R5, RZ, RZ, 0x1 ;  /* 0x00000001ff057424 */ /* 0x000fe400078e00ff */
[----:B------:R-:W-:Y:S02]  /*0110*/  IMAD.MOV.U32 R3, RZ, RZ, 0xf ;  /* 0x0000000fff037424 */ /* 0x000fe400078e00ff */
[----:B------:R-:W-:Y:S04]  /*0120*/  DEPBAR.LE SB1, 0x36 ;  /* 0x00009d800000791a */ /* 0x000fe80000000000 */
[----:B------:R-:W1:Y:S02]  /*0130*/  UTCATOMSWS.FIND_AND_SET.ALIGN UP0, UR5, UR5 ;  /* 0x00000005000575e3 */ /* 0x000e640008000800 */
[----:B-1----:R-:W-:-:S04]  /*0140*/  PLOP3.LUT P1, PT, PT, PT, UP0, 0x80, 0x8 ;  /* 0x000000000008781c */ /* 0x002fc80003f2f008 */
[----:B------:R-:W-:-:S04]  /*0150*/  SEL R2, RZ, 0xffffffff, !P1 ;  /* 0xffffffffff027807 */ /* 0x000fc80004800000 */
[----:B------:R-:W-:Y:S01]  /*0160*/  ISETP.NE.AND P1, PT, R2, RZ, PT ;  /* 0x000000ff0200720c */ /* 0x000fe20003f25270 */
[----:B------:R-:W-:-:S12]  /*0170*/  IMAD.U32 R2, RZ, RZ, UR5 ;  /* 0x00000005ff027e24 */ /* 0x000fd8000f8e00ff */
[----:B------:R-:W-:Y:S05]  /*0180*/  @P1 BRA `(.L_x_3) ;  /* 0x0000000000241947 */ /* 0x000fea0003800000 */
.L_x_4:
[----:B------:R-:W-:Y:S05]  /*0190*/  NANOSLEEP 0x64 ;  /* 0x000000640000795d */ /* 0x000fea0003800000 */
[----:B------:R-:W-:-:S05]  /*01a0*/  UMOV UR5, 0x4 ;  /* 0x0000000400057882 */ /* 0x000fca0000000000 */
[----:B------:R-:W-:Y:S04]  /*01b0*/  DEPBAR.LE SB1, 0x36 ;  /* 0x00009d800000791a */ /* 0x000fe80000000000 */
[----:B------:R-:W1:Y:S02]  /*01c0*/  UTCATOMSWS.FIND_AND_SET.ALIGN UP0, UR5, UR5 ;  /* 0x00000005000575e3 */ /* 0x000e640008000800 */
[----:B-1----:R-:W-:-:S04]  /*01d0*/  PLOP3.LUT P1, PT, PT, PT, UP0, 0x80, 0x8 ;  /* 0x000000000008781c */ /* 0x002fc80003f2f008 */
[----:B------:R-:W-:-:S04]  /*01e0*/  SEL R2, RZ, 0xffffffff, !P1 ;  /* 0xffffffffff027807 */ /* 0x000fc80004800000 */
[----:B------:R-:W-:Y:S01]  /*01f0*/  ISETP.NE.AND P1, PT, R2, RZ, PT ;  /* 0x000000ff0200720c */ /* 0x000fe20003f25270 */
[----:B------:R-:W-:-:S12]  /*0200*/  IMAD.U32 R2, RZ, RZ, UR5 ;  /* 0x00000005ff027e24 */ /* 0x000fd8000f8e00ff */
[----:B------:R-:W-:Y:S05]  /*0210*/  @!P1 BRA `(.L_x_4) ;  /* 0xfffffffc00dc9947 */ /* 0x000fea000383ffff */
.L_x_3:
[C---:B------:R-:W-:Y:S01]  /*0220*/  VIADD R4, R2.reuse, 0x10 ;  /* 0x0000001002047836 */ /* 0x040fe20000000000 */
[----:B------:R-:W-:Y:S01]  /*0230*/  UMOV UR5, 0x50 ;  /* 0x0000005000057882 */ /* 0x000fe20000000000 */
[----:B------:R-:W-:Y:S01]  /*0240*/  SHF.L.U32 R3, R3, R2, RZ ;  /* 0x0000000203037219 */ /* 0x000fe200000006ff */
[----:B------:R-:W-:Y:S01]  /*0250*/  ULEA UR5, UR6, UR5, 0x18 ;  /* 0x0000000506057291 */ /* 0x000fe2000f8ec0ff */
[----:B------:R-:W-:Y:S01]  /*0260*/  IMAD.SHL.U32 R2, R2, 0x20, RZ ;  /* 0x0000002002027824 */ /* 0x000fe200078e00ff */
[----:B------:R-:W-:-:S04]  /*0270*/  SHF.L.U32 R4, R5, R4, RZ ;  /* 0x0000000405047219 */ /* 0x000fc800000006ff */
[----:B------:R-:W-:-:S05]  /*0280*/  LOP3.LUT R3, R4, R3, RZ, 0xfc, !PT ;  /* 0x0000000304037212 */ /* 0x000fca00078efcff */
[----:B------:R1:W-:Y:S04]  /*0290*/  ATOMS.OR RZ, [UR5], R3 ;  /* 0x00000003ffff798c */ /* 0x0003e8000b000005 */
[----:B------:R1:W-:Y:S01]  /*02a0*/  STS [UR4], R2 ;  /* 0x00000002ff007988 */ /* 0x0003e20008000804 */
[----:B------:R-:W-:Y:S05]  /*02b0*/  BRA `(.L_x_2) ;  /* 0x0000000000107947 */ /* 0x000fea0003800000 */
.L_x_1:
[----:B------:R-:W-:-:S05]  /*02c0*/  IMAD.MOV.U32 R2, RZ, RZ, -0x1 ;  /* 0xffffffffff027424 */ /* 0x000fca00078e00ff */
[----:B------:R1:W-:Y:S02]  /*02d0*/  STS [UR4], R2 ;  /* 0x00000002ff007988 */ /* 0x0003e40008000804 */
[----:B-1----:R-:W-:-:S07]  /*02e0*/  MOV R2, 0x300 ;  /* 0x0000030000027802 */ /* 0x002fce0000000f00 */
[----:B0-----:R-:W-:Y:S05]  /*02f0*/  CALL.REL.NOINC `($__internal_1_$__cuda_sm10x_tcgen05_guardrail_trap_phase_invalid_during_alloc) ;  /* 0x0000005400947944 */ /* 0x001fea0003c00000 */
.L_x_2:
[----:B------:R-:W-:Y:S05]  /*0300*/  WARPSYNC.ALL ;  /* 0x0000000000007948 */ /* 0x000fea0003800000 */
[----:B------:R-:W-:Y:S01]  /*0310*/  NOP ;  /* 0x0000000000007918 */ /* 0x000fe20000000000 */
.L_x_0:
[----:B------:R-:W2:Y:S01]  /*0320*/  S2R R36, SR_CTAID.X ;  /* 0x0000000000247919 */ /* 0x000ea20000002500 */
[----:B------:R-:W3:Y:S01]  /*0330*/  S2UR UR12, SR_CTAID.Y ;  /* 0x00000000000c79c3 */ /* 0x000ee20000002600 */
[----:B------:R-:W3:Y:S01]  /*0340*/  LDCU.64 UR4, c[0x0][0x3b0] ;  /* 0x00007600ff0477ac */ /* 0x000ee20008000a00 */
[----:B------:R-:W-:Y:S02]  /*0350*/  LOP3.LUT R37, R0, 0x7f, RZ, 0xc0, !PT ;  /* 0x0000007f00257812 */ /* 0x000fe400078ec0ff */
[----:B-1----:R-:W-:Y:S01]  /*0360*/  SHF.R.U32.HI R3, RZ, 0x7, R0 ;  /* 0x00000007ff037819 */ /* 0x002fe20000011600 */
[----:B------:R-:W-:Y:S01]  /*0370*/  UMOV UR13, 0x400 ;  /* 0x00000400000d7882 */ /* 0x000fe20000000000 */
[----:B------:R-:W1:Y:S02]  /*0380*/  LDCU.64 UR26, c[0x0][0x358] ;  /* 0x00006b00ff1a77ac */ /* 0x000e640008000a00 */
[----:B------:R-:W4:Y:S01]  /*0390*/  LDC R18, c[0x0][0x3b8] ;  /* 0x0000ee00ff127b82 */ /* 0x000f220000000800 */
[----:B------:R-:W-:-:S07]  /*03a0*/  SGXT.U32 R3, R3, 0x1 ;  /* 0x000000010303781a */ /* 0x000fce0000000000 */
[----:B------:R-:W0:Y:S08]  /*03b0*/  LDC.64 R8, c[0x0][0x380] ;  /* 0x0000e000ff087b82 */ /* 0x000e300000000a00 */
[----:B------:R-:W0:Y:S01]  /*03c0*/  S2UR UR6, SR_CgaCtaId ;  /* 0x00000000000679c3 */ /* 0x000e220000008800 */
[----:B---3--:R-:W-:Y:S01]  /*03d0*/  UIMAD UR4, UR12, UR4, URZ ;  /* 0x000000040c0472a4 */ /* 0x008fe2000f8e02ff */
[----:B--2---:R-:W-:-:S06]  /*03e0*/  IMAD R36, R36, 0x80, R37 ;  /* 0x0000008024247824 */ /* 0x004fcc00078e0225 */
[----:B------:R-:W2:Y:S01]  /*03f0*/  LDC.64 R64, c[0x0][0x3c0] ;  /* 0x0000f000ff407b82 */ /* 0x000ea20000000a00 */
[----:B----4-:R-:W-:Y:S02]  /*0400*/  IMAD R7, R3, R18, RZ ;  /* 0x0000001203077224 */ /* 0x010fe400078e02ff */
[----:B------:R-:W-:Y:S01]  /*0410*/  IMAD R5, R36, UR5, RZ ;  /* 0x0000000524057c24 */ /* 0x000fe2000f8e02ff */
[----:B------:R-:W-:-:S04]  /*0420*/  USHF.R.S32.HI UR5, URZ, 0x1f, UR4 ;  /* 0x0000001fff057899 */ /* 0x000fc80008011404 */
[----:B------:R-:W-:Y:S01]  /*0430*/  BAR.SYNC.DEFER_BLOCKING 0x0 ;  /* 0x0000000000007b1d */ /* 0x000fe20000010000 */
[----:B0-----:R-:W-:Y:S02]  /*0440*/  IADD3 R15, P1, P2, R5, UR4, R8 ;  /* 0x00000004050f7c10 */ /* 0x001fe4000fa3e008 */
[----:B------:R-:W-:Y:S01]  /*0450*/  SHF.R.S32.HI R14, RZ, 0x1f, R5 ;  /* 0x0000001fff0e7819 */ /* 0x000fe20000011405 */
[----:B------:R-:W-:-:S04]  /*0460*/  IMAD R5, R18, 0x2, R7 ;  /* 0x0000000212057824 */ /* 0x000fc800078e0207 */
[----:B------:R-:W0:Y:S01]  /*0470*/  LDC.64 R50, c[0x0][0x388] ;  /* 0x0000e200ff327b82 */ /* 0x000e220000000a00 */
[----:B------:R-:W3:Y:S01]  /*0480*/  LDCU UR4, c[0x0][0x3c8] ;  /* 0x00007900ff0477ac */ /* 0x000ee20008000800 */
[----:B------:R-:W-:Y:S01]  /*0490*/  IADD3.X R14, PT, PT, R14, UR5, R9, P1, P2 ;  /* 0x000000050e0e7c10 */ /* 0x000fe20008fe4409 */
[C---:B------:R-:W-:Y:S01]  /*04a0*/  IMAD R11, R18.reuse, 0x2, R5 ;  /* 0x00000002120b7824 */ /* 0x040fe200078e0205 */
[-C--:B------:R-:W-:Y:S01]  /*04b0*/  IADD3 R6, P1, PT, R7, R15.reuse, RZ ;  /* 0x0000000f07067210 */ /* 0x080fe20007f3e0ff */
[----:B------:R-:W-:Y:S01]  /*04c0*/  ULEA UR13, UR6, UR13, 0x18 ;  /* 0x0000000d060d7291 */ /* 0x000fe2000f8ec0ff */
[-C--:B------:R-:W-:Y:S01]  /*04d0*/  IADD3 R8, P2, PT, R5, R15.reuse, RZ ;  /* 0x0000000f05087210 */ /* 0x080fe20007f5e0ff */
[C---:B------:R-:W-:Y:S01]  /*04e0*/  IMAD R13, R18.reuse, 0x2, R11 ;  /* 0x00000002120d7824 */ /* 0x040fe200078e020b */
[-C--:B------:R-:W-:Y:S02]  /*04f0*/  LEA.HI.X.SX32 R7, R7, R14.reuse, 0x1, P1 ;  /* 0x0000000e07077211 */ /* 0x080fe400008f0eff */
[----:B------:R-:W-:Y:S01]  /*0500*/  IADD3 R10, P1, PT, R11, R15, RZ ;  /* 0x0000000f0b0a7210 */ /* 0x000fe20007f3e0ff */
[----:B------:R-:W-:Y:S01]  /*0510*/  IMAD R17, R18, 0x2, R13 ;  /* 0x0000000212117824 */ /* 0x000fe200078e020d */
[----:B------:R-:W-:-:S02]  /*0520*/  LEA.HI.X.SX32 R9, R5, R14, 0x1, P2 ;  /* 0x0000000e05097211 */ /* 0x000fc400010f0eff */
[----:B------:R-:W4:Y:S01]  /*0530*/  LDS R40, [UR13] ;  /* 0x0000000dff287984 */ /* 0x000f220008000800 */
[----:B------:R-:W-:Y:S01]  /*0540*/  BAR.SYNC.DEFER_BLOCKING 0x0 ;  /* 0x0000000000007b1d */ /* 0x000fe20000010000 */
[----:B------:R-:W-:Y:S01]  /*0550*/  LEA.HI.X.SX32 R11, R11, R14, 0x1, P1 ;  /* 0x0000000e0b0b7211 */ /* 0x000fe200008f0eff */
[----:B------:R-:W-:Y:S01]  /*0560*/  IMAD R19, R18, 0x2, R17 ;  /* 0x0000000212137824 */ /* 0x000fe200078e0211 */
[----:B------:R-:W-:-:S04]  /*0570*/  IADD3 R16, P1, PT, R17, R15, RZ ;  /* 0x0000000f11107210 */ /* 0x000fc80007f3e0ff */
[----:B------:R-:W-:Y:S01]  /*0580*/  LEA.HI.X.SX32 R17, R17, R14, 0x1, P1 ;  /* 0x0000000e11117211 */ /* 0x000fe200008f0eff */
[----:B------:R-:W-:Y:S01]  /*0590*/  IMAD R23, R18, 0x2, R19 ;  /* 0x0000000212177824 */ /* 0x000fe200078e0213 */
[----:B------:R-:W-:-:S04]  /*05a0*/  IADD3 R20, P1, PT, R19, R15, RZ ;  /* 0x0000000f13147210 */ /* 0x000fc80007f3e0ff */
[-C--:B------:R-:W-:Y:S01]  /*05b0*/  LEA.HI.X.SX32 R21, R19, R14.reuse, 0x1, P1 ;  /* 0x0000000e13157211 */ /* 0x080fe200008f0eff */
[C---:B------:R-:W-:Y:S01]  /*05c0*/  IMAD R19, R18.reuse, 0x2, R23 ;  /* 0x0000000212137824 */ /* 0x040fe200078e0217 */
[-C--:B------:R-:W-:Y:S02]  /*05d0*/  IADD3 R12, P2, PT, R13, R15.reuse, RZ ;  /* 0x0000000f0d0c7210 */ /* 0x080fe40007f5e0ff */
[-C--:B------:R-:W-:Y:S01]  /*05e0*/  IADD3 R22, P1, PT, R23, R15.reuse, RZ ;  /* 0x0000000f17167210 */ /* 0x080fe20007f3e0ff */
[----:B------:R-:W-:Y:S01]  /*05f0*/  IMAD R27, R18, 0x2, R19 ;  /* 0x00000002121b7824 */ /* 0x000fe200078e0213 */
[-C--:B------:R-:W-:Y:S02]  /*0600*/  LEA.HI.X.SX32 R13, R13, R14.reuse, 0x1, P2 ;  /* 0x0000000e0d0d7211 */ /* 0x080fe400010f0eff */
[----:B------:R-:W-:Y:S01]  /*0610*/  LEA.HI.X.SX32 R23, R23, R14, 0x1, P1 ;  /* 0x0000000e17177211 */ /* 0x000fe200008f0eff */
[----:B-1----:R1:W5:Y:S01]  /*0620*/  LDG.E.U8 R4, desc[UR26][R10.64] ;  /* 0x0000001a0a047981 */ /* 0x002362000c1e1100 */
[----:B------:R-:W-:-:S03]  /*0630*/  IADD3 R26, P1, PT, R27, R15, RZ ;  /* 0x0000000f1b1a7210 */ /* 0x000fc60007f3e0ff */
[----:B------:R-:W5:Y:S04]  /*0640*/  LDG.E.U8 R5, desc[UR26][R6.64] ;  /* 0x0000001a06057981 */ /* 0x000f68000c1e1100 */
[----:B------:R-:W5:Y:S01]  /*0650*/  LDG.E.U8 R2, desc[UR26][R8.64] ;  /* 0x0000001a08027981 */ /* 0x000f62000c1e1100 */
[C---:B-1----:R-:W-:Y:S01]  /*0660*/  IMAD R11, R18.reuse, 0x2, R27 ;  /* 0x00000002120b7824 */ /* 0x042fe200078e021b */
[-C--:B------:R-:W-:Y:S02]  /*0670*/  LEA.HI.X.SX32 R27, R27, R14.reuse, 0x1, P1 ;  /* 0x0000000e1b1b7211 */ /* 0x080fe400008f0eff */
[----:B------:R1:W5:Y:S01]  /*0680*/  LDG.E.U8 R6, desc[UR26][R12.64] ;  /* 0x0000001a0c067981 */ /* 0x000362000c1e1100 */
[-C--:B------:R-:W-:Y:S02]  /*0690*/  IADD3 R24, P2, PT, R19, R15.reuse, RZ ;  /* 0x0000000f13187210 */ /* 0x080fe40007f5e0ff */
[----:B------:R-:W-:Y:S01]  /*06a0*/  IADD3 R28, P1, PT, R11, R15, RZ ;  /* 0x0000000f0b1c7210 */ /* 0x000fe20007f3e0ff */
[----:B------:R0:W5:Y:S04]  /*06b0*/  LDG.E.U8 R7, desc[UR26][R16.64] ;  /* 0x0000001a10077981 */ /* 0x000168000c1e1100 */
[----:B------:R2:W5:Y:S01]  /*06c0*/  LDG.E.U8 R8, desc[UR26][R20.64] ;  /* 0x0000001a14087981 */ /* 0x000562000c1e1100 */
[----:B-1----:R-:W-:Y:S01]  /*06d0*/  IMAD R13, R18, 0x2, R11 ;  /* 0x00000002120d7824 */ /* 0x002fe200078e020b */
[----:B------:R-:W-:-:S02]  /*06e0*/  LEA.HI.X.SX32 R25, R19, R14, 0x1, P2 ;  /* 0x0000000e13197211 */ /* 0x000fc400010f0eff */
[----:B------:R1:W5:Y:S01]  /*06f0*/  LDG.E.U8 R9, desc[UR26][R22.64] ;  /* 0x0000001a16097981 */ /* 0x000362000c1e1100 */
[C---:B0-----:R-:W-:Y:S01]  /*0700*/  IMAD R17, R18.reuse, 0x2, R13 ;  /* 0x0000000212117824 */ /* 0x041fe200078e020d */
[-C--:B------:R-:W-:Y:S02]  /*0710*/  LEA.HI.X.SX32 R29, R11, R14.reuse, 0x1, P1 ;  /* 0x0000000e0b1d7211 */ /* 0x080fe400008f0eff */
[----:B------:R0:W5:Y:S01]  /*0720*/  LDG.E.U8 R10, desc[UR26][R24.64] ;  /* 0x0000001a180a7981 */ /* 0x000162000c1e1100 */
[-C--:B--2---:R-:W-:Y:S01]  /*0730*/  IADD3 R20, P1, PT, R13, R15.reuse, RZ ;  /* 0x0000000f0d147210 */ /* 0x084fe20007f3e0ff */
[C---:B------:R-:W-:Y:S01]  /*0740*/  IMAD R19, R18.reuse, 0x2, R17 ;  /* 0x0000000212137824 */ /* 0x040fe200078e0211 */
[-C--:B------:R-:W-:Y:S01]  /*0750*/  IADD3 R30, P2, PT, R17, R15.reuse, RZ ;  /* 0x0000000f111e7210 */ /* 0x080fe20007f5e0ff */
[----:B------:R2:W5:Y:S01]  /*0760*/  LDG.E.U8 R11, desc[UR26][R26.64] ;  /* 0x0000001a1a0b7981 */ /* 0x000562000c1e1100 */
[-C--:B------:R-:W-:Y:S02]  /*0770*/  LEA.HI.X.SX32 R21, R13, R14.reuse, 0x1, P1 ;  /* 0x0000000e0d157211 */ /* 0x080fe400008f0eff */
[-C--:B------:R-:W-:Y:S01]  /*0780*/  LEA.HI.X.SX32 R31, R17, R14.reuse, 0x1, P2 ;  /* 0x0000000e111f7211 */ /* 0x080fe200010f0eff */
[C---:B------:R-:W-:Y:S01]  /*0790*/  IMAD R17, R18.reuse, 0x2, R19 ;  /* 0x0000000212117824 */ /* 0x040fe200078e0213 */
[CC--:B-1----:R-:W-:Y:S01]  /*07a0*/  IADD3 R22, P1, PT, R19.reuse, R15.reuse, RZ ;  /* 0x0000000f13167210 */ /* 0x0c2fe20007f3e0ff */
[----:B------:R1:W5:Y:S03]  /*07b0*/  LDG.E.U8 R12, desc[UR26][R28.64] ;  /* 0x0000001a1c0c7981 */ /* 0x000366000c1e1100 */
[-C--:B------:R-:W-:Y:S01]  /*07c0*/  LEA.HI.X.SX32 R23, R19, R14.reuse, 0x1, P1 ;  /* 0x0000000e13177211 */ /* 0x080fe200008f0eff */
[C---:B------:R-:W-:Y:S01]  /*07d0*/  IMAD R19, R18.reuse, 0x2, R17 ;  /* 0x0000000212137824 */ /* 0x040fe200078e0211 */
[CC--:B0-----:R-:W-:Y:S01]  /*07e0*/  IADD3 R24, P1, PT, R17.reuse, R15.reuse, RZ ;  /* 0x0000000f11187210 */ /* 0x0c1fe20007f3e0ff */
[----:B------:R0:W5:Y:S02]  /*07f0*/  LDG.E.U8 R16, desc[UR26][R30.64] ;  /* 0x0000001a1e107981 */ /* 0x000164000c1e1100 */
[C---:B------:R-:W-:Y:S01]  /*0800*/  IMAD R33, R18.reuse, 0x2, R19 ;  /* 0x0000000212217824 */ /* 0x040fe200078e0213 */
[-C--:B------:R-:W-:Y:S01]  /*0810*/  LEA.HI.X.SX32 R25, R17, R14.reuse, 0x1, P1 ;  /* 0x0000000e11197211 */ /* 0x080fe200008f0eff */
[----:B------:R-:W5:Y:S01]  /*0820*/  LDG.E.U8 R13, desc[UR26][R20.64] ;  /* 0x0000001a140d7981 */ /* 0x000f62000c1e1100 */
[-C--:B--2---:R-:W-:Y:S01]  /*0830*/  IADD3 R26, P1, PT, R19, R15.reuse, RZ ;  /* 0x0000000f131a7210 */ /* 0x084fe20007f3e0ff */
[C---:B------:R-:W-:Y:S01]  /*0840*/  IMAD R35, R18.reuse, 0x2, R33 ;  /* 0x0000000212237824 */ /* 0x040fe200078e0221 */
[-C--:B-1----:R-:W-:Y:S01]  /*0850*/  IADD3 R28, P2, PT, R33, R15.reuse, RZ ;  /* 0x0000000f211c7210 */ /* 0x082fe20007f5e0ff */
[----:B------:R-:W5:Y:S01]  /*0860*/  LDG.E.U8 R17, desc[UR26][R22.64] ;  /* 0x0000001a16117981 */ /* 0x000f62000c1e1100 */
[----:B------:R-:W-:Y:S01]  /*0870*/  LEA.HI.X.SX32 R27, R19, R14, 0x1, P1 ;  /* 0x0000000e131b7211 */ /* 0x000fe200008f0eff */
[----:B0-----:R-:W-:Y:S01]  /*0880*/  IMAD R31, R18, 0x2, R35 ;  /* 0x00000002121f7824 */ /* 0x001fe200078e0223 */
[----:B------:R-:W-:-:S02]  /*0890*/  IADD3 R32, P1, PT, R35, R15, RZ ;  /* 0x0000000f23207210 */ /* 0x000fc40007f3e0ff */
[-C--:B------:R-:W-:Y:S01]  /*08a0*/  LEA.HI.X.SX32 R29, R33, R14.reuse, 0x1, P2 ;  /* 0x0000000e211d7211 */ /* 0x080fe200010f0eff */
[----:B------:R0:W5:Y:S01]  /*08b0*/  LDG.E.U8 R20, desc[UR26][R24.64] ;  /* 0x0000001a18147981 */ /* 0x000162000c1e1100 */
[-C--:B------:R-:W-:Y:S01]  /*08c0*/  LEA.HI.X.SX32 R33, R35, R14.reuse, 0x1, P1 ;  /* 0x0000000e23217211 */ /* 0x080fe200008f0eff */
[C---:B------:R-:W-:Y:S01]  /*08d0*/  IMAD R35, R18.reuse, 0x2, R31 ;  /* 0x0000000212237824 */ /* 0x040fe200078e021f */
[CC--:B------:R-:W-:Y:S01]  /*08e0*/  IADD3 R30, P1, PT, R31.reuse, R15.reuse, RZ ;  /* 0x0000000f1f1e7210 */ /* 0x0c0fe20007f3e0ff */
[----:B------:R1:W5:Y:S02]  /*08f0*/  LDG.E.U8 R21, desc[UR26][R28.64] ;  /* 0x0000001a1c157981 */ /* 0x000364000c1e1100 */
[C---:B------:R-:W-:Y:S01]  /*0900*/  IMAD R39, R18.reuse, 0x2, R35 ;  /* 0x0000000212277824 */ /* 0x040fe200078e0223 */
[-C--:B------:R-:W-:Y:S01]  /*0910*/  LEA.HI.X.SX32 R31, R31, R14.reuse, 0x1, P1 ;  /* 0x0000000e1f1f7211 */ /* 0x080fe200008f0eff */
[----:B------:R2:W5:Y:S02]  /*0920*/  LDG.E.U8 R19, desc[UR26][R26.64] ;  /* 0x0000001a1a137981 */ /* 0x000564000c1e1100 */
[C---:B------:R-:W-:Y:S01]  /*0930*/  IMAD R41, R18.reuse, 0x2, R39 ;  /* 0x0000000212297824 */ /* 0x040fe200078e0227 */
[CC--:B0-----:R-:W-:Y:S01]  /*0940*/  IADD3 R24, P1, PT, R35.reuse, R15.reuse, RZ ;  /* 0x0000000f23187210 */ /* 0x0c1fe20007f3e0ff */
[----:B------:R0:W5:Y:S02]  /*0950*/  LDG.E.U8 R23, desc[UR26][R32.64] ;  /* 0x0000001a20177981 */ /* 0x000164000c1e1100 */
[----:B-1----:R-:W-:Y:S01]  /*0960*/  IMAD R29, R18, 0x2, R41 ;  /* 0x00000002121d7824 */ /* 0x002fe200078e0229 */
[----:B------:R-:W-:Y:S01]  /*0970*/  LEA.HI.X.SX32 R25, R35, R14, 0x1, P1 ;  /* 0x0000000e23197211 */ /* 0x000fe200008f0eff */
[----:B------:R1:W5:Y:S01]  /*0980*/  LDG.E.U8 R22, desc[UR26][R30.64] ;  /* 0x0000001a1e167981 */ /* 0x000362000c1e1100 */
[----:B------:R-:W-:-:S02]  /*0990*/  IADD3 R34, P2, PT, R39, R15, RZ ;  /* 0x0000000f27227210 */ /* 0x000fc40007f5e0ff */
[CC--:B--2---:R-:W-:Y:S01]  /*09a0*/  IADD3 R26, P1, PT, R41.reuse, R15.reuse, RZ ;  /* 0x0000000f291a7210 */ /* 0x0c4fe20007f3e0ff */
[----:B------:R2:W5:Y:S01]  /*09b0*/  LDG.E.U8 R24, desc[UR26][R24.64] ;  /* 0x0000001a18187981 */ /* 0x000562000c1e1100 */
[C---:B0-----:R-:W-:Y:S02]  /*09c0*/  IMAD R33, R18.reuse, 0x2, R29 ;  /* 0x0000000212217824 */ /* 0x041fe400078e021d */
[-C--:B------:R-:W-:Y:S02]  /*09d0*/  LEA.HI.X.SX32 R27, R41, R14.reuse, 0x1, P1 ;  /* 0x0000000e291b7211 */ /* 0x080fe400008f0eff */
[-C--:B------:R-:W-:Y:S01]  /*09e0*/  LEA.HI.X.SX32 R35, R39, R14.reuse, 0x1, P2 ;  /* 0x0000000e27237211 */ /* 0x080fe200010f0eff */
[C---:B------:R-:W-:Y:S01]  /*09f0*/  IMAD R39, R18.reuse, 0x2, R33 ;  /* 0x0000000212277824 */ /* 0x040fe200078e0221 */
[CC--:B------:R-:W-:Y:S01]  /*0a00*/  IADD3 R28, P1, PT, R29.reuse, R15.reuse, RZ ;  /* 0x0000000f1d1c7210 */ /* 0x0c0fe20007f3e0ff */
[----:B------:R-:W5:Y:S02]  /*0a10*/  LDG.E.U8 R45, desc[UR26][R26.64] ;  /* 0x0000001a1a2d7981 */ /* 0x000f64000c1e1100 */
[C---:B------:R-:W-:Y:S01]  /*0a20*/  IMAD R41, R18.reuse, 0x2, R39 ;  /* 0x0000000212297824 */ /* 0x040fe200078e0227 */
[-C--:B------:R-:W-:Y:S01]  /*0a30*/  LEA.HI.X.SX32 R29, R29, R14.reuse, 0x1, P1 ;  /* 0x0000000e1d1d7211 */ /* 0x080fe200008f0eff */
[----:B------:R0:W5:Y:S01]  /*0a40*/  LDG.E.U8 R42, desc[UR26][R34.64] ;  /* 0x0000001a222a7981 */ /* 0x000162000c1e1100 */
[-C--:B-1----:R-:W-:Y:S01]  /*0a50*/  IADD3 R30, P1, PT, R33, R15.reuse, RZ ;  /* 0x0000000f211e7210 */ /* 0x082fe20007f3e0ff */
[----:B--2---:R-:W-:Y:S01]  /*0a60*/  IMAD R25, R18, 0x2, R41 ;  /* 0x0000000212197824 */ /* 0x004fe200078e0229 */
[----:B------:R-:W-:Y:S01]  /*0a70*/  IADD3 R32, P2, PT, R39, R15, RZ ;  /* 0x0000000f27207210 */ /* 0x000fe20007f5e0ff */
[----:B------:R1:W5:Y:S01]  /*0a80*/  LDG.E.U8 R44, desc[UR26][R28.64] ;  /* 0x0000001a1c2c7981 */ /* 0x000362000c1e1100 */
[----:B------:R-:W-:-:S02]  /*0a90*/  LEA.HI.X.SX32 R31, R33, R14, 0x1, P1 ;  /* 0x0000000e211f7211 */ /* 0x000fc400008f0eff */
[-C--:B------:R-:W-:Y:S02]  /*0aa0*/  IADD3 R38, P1, PT, R41, R15.reuse, RZ ;  /* 0x0000000f29267210 */ /* 0x080fe40007f3e0ff */
[-C--:B------:R-:W-:Y:S01]  /*0ab0*/  LEA.HI.X.SX32 R33, R39, R14.reuse, 0x1, P2 ;  /* 0x0000000e27217211 */ /* 0x080fe200010f0eff */
[----:B0-----:R-:W-:Y:S01]  /*0ac0*/  IMAD R35, R18, 0x2, R25 ;  /* 0x0000000212237824 */ /* 0x001fe200078e0219 */
[----:B------:R-:W-:Y:S01]  /*0ad0*/  LEA.HI.X.SX32 R39, R41, R14, 0x1, P1 ;  /* 0x0000000e29277211 */ /* 0x000fe200008f0eff */
[----:B------:R0:W5:Y:S01]  /*0ae0*/  LDG.E.U8 R46, desc[UR26][R30.64] ;  /* 0x0000001a1e2e7981 */ /* 0x000162000c1e1100 */
[----:B------:R-:W-:-:S03]  /*0af0*/  IADD3 R26, P1, PT, R25, R15, RZ ;  /* 0x0000000f191a7210 */ /* 0x000fc60007f3e0ff */
[----:B------:R2:W5:Y:S01]  /*0b00*/  LDG.E.U8 R47, desc[UR26][R32.64] ;  /* 0x0000001a202f7981 */ /* 0x000562000c1e1100 */
[-C--:B------:R-:W-:Y:S01]  /*0b10*/  LEA.HI.X.SX32 R27, R25, R14.reuse, 0x1, P1 ;  /* 0x0000000e191b7211 */ /* 0x080fe200008f0eff */
[C---:B------:R-:W-:Y:S01]  /*0b20*/  IMAD R25, R18.reuse, 0x2, R35 ;  /* 0x0000000212197824 */ /* 0x040fe200078e0223 */
[-C--:B-1----:R-:W-:Y:S01]  /*0b30*/  IADD3 R28, P1, PT, R35, R15.reuse, RZ ;  /* 0x0000000f231c7210 */ /* 0x082fe20007f3e0ff */
[----:B------:R1:W5:Y:S02]  /*0b40*/  LDG.E.U8 R49, desc[UR26][R38.64] ;  /* 0x0000001a26317981 */ /* 0x000364000c1e1100 */
[C---:B------:R-:W-:Y:S01]  /*0b50*/  IMAD R41, R18.reuse, 0x2, R25 ;  /* 0x0000000212297824 */ /* 0x040fe200078e0219 */
[-C--:B------:R-:W-:Y:S01]  /*0b60*/  IADD3 R34, P2, PT, R25, R15.reuse, RZ ;  /* 0x0000000f19227210 */ /* 0x080fe20007f5e0ff */
[----:B------:R1:W5:Y:S01]  /*0b70*/  LDG.E.U8 R48, desc[UR26][R26.64] ;  /* 0x0000001a1a307981 */ /* 0x000362000c1e1100 */
[-C--:B------:R-:W-:Y:S02]  /*0b80*/  LEA.HI.X.SX32 R29, R35, R14.reuse, 0x1, P1 ;  /* 0x0000000e231d7211 */ /* 0x080fe400008f0eff */
[----:B------:R-:W-:Y:S01]  /*0b90*/  LEA.HI.X.SX32 R35, R25, R14, 0x1, P2 ;  /* 0x0000000e19237211 */ /* 0x000fe200010f0eff */
[----:B------:R-:W-:Y:S01]  /*0ba0*/  IMAD R25, R18, 0x2, R41 ;  /* 0x0000000212197824 */ /* 0x000fe200078e0229 */
[----:B0-----:R-:W-:-:S02]  /*0bb0*/  IADD3 R30, P1, PT, R41, R15, RZ ;  /* 0x0000000f291e7210 */ /* 0x001fc40007f3e0ff */
[----:B------:R0:W5:Y:S01]  /*0bc0*/  LDG.E.U8 R29, desc[UR26][R28.64] ;  /* 0x0000001a1c1d7981 */ /* 0x000162000c1e1100 */
[C---:B------:R-:W-:Y:S01]  /*0bd0*/  IMAD R43, R18.reuse, 0x2, R25 ;  /* 0x00000002122b7824 */ /* 0x040fe200078e0219 */
[-C--:B------:R-:W-:Y:S02]  /*0be0*/  LEA.HI.X.SX32 R31, R41, R14.reuse, 0x1, P1 ;  /* 0x0000000e291f7211 */ /* 0x080fe400008f0eff */
[-C--:B--2---:R-:W-:Y:S01]  /*0bf0*/  IADD3 R32, P1, PT, R25, R15.reuse, RZ ;  /* 0x0000000f19207210 */ /* 0x084fe20007f3e0ff */
[----:B------:R-:W-:Y:S01]  /*0c00*/  IMAD R18, R18, 0x2, R43 ;  /* 0x0000000212127824 */ /* 0x000fe200078e022b */
[-C--:B-1----:R-:W-:Y:S01]  /*0c10*/  IADD3 R38, P2, PT, R43, R15.reuse, RZ ;  /* 0x0000000f2b267210 */ /* 0x082fe20007f5e0ff */
[----:B------:R-:W5:Y:S01]  /*0c20*/  LDG.E.U8 R34, desc[UR26][R34.64] ;  /* 0x0000001a22227981 */ /* 0x000f62000c1e1100 */
[-C--:B------:R-:W-:Y:S02]  /*0c30*/  LEA.HI.X.SX32 R33, R25, R14.reuse, 0x1, P1 ;  /* 0x0000000e19217211 */ /* 0x080fe400008f0eff */
[----:B------:R-:W-:Y:S01]  /*0c40*/  IADD3 R26, P1, PT, R18, R15, RZ ;  /* 0x0000000f121a7210 */ /* 0x000fe20007f3e0ff */
[----:B------:R1:W5:Y:S01]  /*0c50*/  LDG.E.U8 R31, desc[UR26][R30.64] ;  /* 0x0000001a1e1f7981 */ /* 0x000362000c1e1100 */
[----:B------:R-:W-:-:S02]  /*0c60*/  LEA.HI.X.SX32 R39, R43, R14, 0x1, P2 ;  /* 0x0000000e2b277211 */ /* 0x000fc400010f0eff */
[----:B------:R-:W-:Y:S01]  /*0c70*/  LEA.HI.X.SX32 R27, R18, R14, 0x1, P1 ;  /* 0x0000000e121b7211 */ /* 0x000fe200008f0eff */
[----:B------:R-:W5:Y:S01]  /*0c80*/  LDG.E.U8 R32, desc[UR26][R32.64] ;  /* 0x0000001a20207981 */ /* 0x000f62000c1e1100 */
[----:B------:R-:W-:Y:S02]  /*0c90*/  LOP3.LUT R14, R0, 0x3f, RZ, 0xc0, !PT ;  /* 0x0000003f000e7812 */ /* 0x000fe400078ec0ff */
[--C-:B------:R-:W-:Y:S01]  /*0ca0*/  SHF.R.U32.HI R18, RZ, 0x6, R0.reuse ;  /* 0x00000006ff127819 */ /* 0x100fe20000011600 */
[----:B------:R-:W-:Y:S01]  /*0cb0*/  IMAD R15, R64, UR12, RZ ;  /* 0x0000000c400f7c24 */ /* 0x000fe2000f8e02ff */
[----:B------:R-:W-:Y:S01]  /*0cc0*/  SHF.R.U32.HI R25, RZ, 0x5, R0 ;  /* 0x00000005ff197819 */ /* 0x000fe20000011600 */
[----:B---3--:R-:W-:Y:S01]  /*0cd0*/  IMAD R14, R14, UR4, RZ ;  /* 0x000000040e0e7c24 */ /* 0x008fe2000f8e02ff */
[----:B------:R-:W-:Y:S01]  /*0ce0*/  SGXT.U32 R18, R18, 0x2 ;  /* 0x000000021212781a */ /* 0x000fe20000000000 */
[----:B------:R2:W5:Y:S01]  /*0cf0*/  LDG.E.U8 R27, desc[UR26][R26.64] ;  /* 0x0000001a1a1b7981 */ /* 0x000562000c1e1100 */
[----:B------:R-:W-:-:S02]  /*0d00*/  R2UR UR22, R25 ;  /* 0x00000000191672ca */ /* 0x000fc400000e0000 */
[--C-:B------:R-:W-:Y:S01]  /*0d10*/  IADD3 R63, P1, P2, R14, R50, R15.reuse ;  /* 0x000000320e3f7210 */ /* 0x100fe20007a3e00f */
[----:B0-----:R-:W-:Y:S01]  /*0d20*/  IMAD R28, R18, R65, RZ ;  /* 0x00000041121c7224 */ /* 0x001fe200078e02ff */
[----:B------:R-:W-:Y:S01]  /*0d30*/  SHF.R.S32.HI R25, RZ, 0x1f, R14 ;  /* 0x0000001fff197819 */ /* 0x000fe2000001140e */
[----:B------:R0:W5:Y:S01]  /*0d40*/  LDG.E.U8 R38, desc[UR26][R38.64] ;  /* 0x0000001a26267981 */ /* 0x000162000c1e1100 */
[----:B------:R-:W-:Y:S02]  /*0d50*/  SHF.R.S32.HI R14, RZ, 0x1f, R15 ;  /* 0x0000001fff0e7819 */ /* 0x000fe4000001140f */
[----:B------:R-:W-:Y:S02]  /*0d60*/  SHF.R.S32.HI R15, RZ, 0x7, R0 ;  /* 0x00000007ff0f7819 */ /* 0x000fe40000011400 */
[----:B------:R-:W-:Y:S01]  /*0d70*/  LEA.HI R18, R0, 0xc, RZ, 0x1a ;  /* 0x0000000c00127811 */ /* 0x000fe200078fd0ff */
[----:B-1----:R-:W-:Y:S01]  /*0d80*/  IMAD R30, R65, 0x4, R28 ;  /* 0x00000004411e7824 */ /* 0x002fe200078e021c */
[----:B------:R-:W-:-:S02]  /*0d90*/  IADD3.X R35, PT, PT, R25, R51, R14, P1, P2 ;  /* 0x0000003319237210 */ /* 0x000fc40000fe440e */
[----:B------:R-:W-:Y:S01]  /*0da0*/  SGXT R14, R15, 0x1 ;  /* 0x000000010f0e781a */ /* 0x000fe20000000200 */
[----:B------:R-:W-:Y:S02]  /*0db0*/  IMAD R15, R18, R65, RZ ;  /* 0x00000041120f7224 */ /* 0x000fe400078e02ff */
[C---:B------:R-:W-:Y:S01]  /*0dc0*/  IMAD R18, R65.reuse, 0x4, R30 ;  /* 0x0000000441127824 */ /* 0x040fe200078e021e */
[----:B--2---:R-:W-:Y:S02]  /*0dd0*/  LEA.HI R26, R0, 0x1c, RZ, 0x1a ;  /* 0x0000001c001a7811 */ /* 0x004fe400078fd0ff */
[----:B------:R-:W-:Y:S01]  /*0de0*/  LOP3.LUT R33, R14, 0x90, RZ, 0xc0, !PT ;  /* 0x000000900e217812 */ /* 0x000fe200078ec0ff */
[----:B------:R-:W-:Y:S01]  /*0df0*/  IMAD R14, R65, 0x8, R18 ;  /* 0x00000008410e7824 */ /* 0x000fe200078e0212 */
[----:B------:R-:W-:Y:S01]  /*0e00*/  IADD3 R82, P1, PT, R28, R63, RZ ;  /* 0x0000003f1c527210 */ /* 0x000fe20007f3e0ff */
[----:B------:R-:W-:Y:S01]  /*0e10*/  IMAD R25, R26, R65, RZ ;  /* 0x000000411a197224 */ /* 0x000fe200078e02ff */
[----:B------:R-:W-:Y:S01]  /*0e20*/  IADD3 R72, P2, PT, R15, R63, RZ ;  /* 0x0000003f0f487210 */ /* 0x000fe20007f5e0ff */
[----:B------:R-:W-:Y:S01]  /*0e30*/  IMAD R26, R65, 0x4, R14 ;  /* 0x00000004411a7824 */ /* 0x000fe200078e020e */
[----:B------:R-:W-:-:S02]  /*0e40*/  LEA.HI.X.SX32 R83, R28, R35, 0x1, P1 ;  /* 0x000000231c537211 */ /* 0x000fc400008f0eff */
[----:B------:R-:W-:Y:S01]  /*0e50*/  LEA.HI.X.SX32 R73, R15, R35, 0x1, P2 ;  /* 0x000000230f497211 */ /* 0x000fe200010f0eff */
[----:B------:R-:W-:Y:S01]  /*0e60*/  IMAD R15, R65, 0x4, R26 ;  /* 0x00000004410f7824 */ /* 0x000fe200078e021a */
[CC--:B------:R-:W-:Y:S02]  /*0e70*/  IADD3 R60, P3, PT, R25.reuse, R63.reuse, RZ ;  /* 0x0000003f193c7210 */ /* 0x0c0fe40007f7e0ff */
[C---:B------:R-:W-:Y:S02]  /*0e80*/  IADD3 R80, P1, PT, R30.reuse, R63, RZ ;  /* 0x0000003f1e507210 */ /* 0x040fe40007f3e0ff */
[-C--:B------:R-:W-:Y:S02]  /*0e90*/  LEA.HI.X.SX32 R61, R25, R35.reuse, 0x1, P3 ;  /* 0x00000023193d7211 */ /* 0x080fe400018f0eff */
[----:B------:R-:W-:Y:S02]  /*0ea0*/  LEA.HI.X.SX32 R81, R30, R35, 0x1, P1 ;  /* 0x000000231e517211 */ /* 0x000fe400008f0eff */
[----:B------:R-:W-:-:S02]  /*0eb0*/  IADD3 R78, P1, PT, R18, R63, RZ ;  /* 0x0000003f124e7210 */ /* 0x000fc40007f3e0ff */
[-C--:B------:R-:W-:Y:S02]  /*0ec0*/  IADD3 R70, P2, PT, R14, R63.reuse, RZ ;  /* 0x0000003f0e467210 */ /* 0x080fe40007f5e0ff */
[-C--:B------:R-:W-:Y:S02]  /*0ed0*/  IADD3 R68, P3, PT, R26, R63.reuse, RZ ;  /* 0x0000003f1a447210 */ /* 0x080fe40007f7e0ff */
[----:B------:R-:W-:Y:S02]  /*0ee0*/  IADD3 R62, P4, PT, R15, R63, RZ ;  /* 0x0000003f0f3e7210 */ /* 0x000fe40007f9e0ff */
[----:B----4-:R-:W-:Y:S02]  /*0ef0*/  R2UR UR28, R40 ;  /* 0x00000000281c72ca */ /* 0x010fe400000e0000 */
[-C--:B------:R-:W-:Y:S02]  /*0f00*/  LEA.HI.X.SX32 R79, R18, R35.reuse, 0x1, P1 ;  /* 0x00000023124f7211 */ /* 0x080fe400008f0eff */
[----:B------:R-:W-:-:S02]  /*0f10*/  LEA.HI.X.SX32 R71, R14, R35, 0x1, P2 ;  /* 0x000000230e477211 */ /* 0x000fc400010f0eff */
[-C--:B------:R-:W-:Y:S02]  /*0f20*/  LEA.HI.X.SX32 R69, R26, R35.reuse, 0x1, P3 ;  /* 0x000000231a457211 */ /* 0x080fe400018f0eff */
[----:B------:R-:W-:Y:S02]  /*0f30*/  LEA.HI.X.SX32 R63, R15, R35, 0x1, P4 ;  /* 0x000000230f3f7211 */ /* 0x000fe400020f0eff */
[----:B------:R-:W-:Y:S01]  /*0f40*/  LOP3.LUT R40, R33, 0x7f, R0, 0x78, !PT ;  /* 0x0000007f21287812 */ /* 0x000fe200078e7800 */
[----:B0-----:R-:W-:Y:S06]  /*0f50*/  @P0 BRA `(.L_x_5) ;  /* 0x0000000000180947 */ /* 0x001fec0003800000 */
[----:B------:R-:W-:Y:S01]  /*0f60*/  ELECT P1, URZ, PT ;  /* 0x0000000000ff782f */ /* 0x000fe20003820000 */
[----:B------:R-:W-:Y:S01]  /*0f70*/  IMAD.MOV.U32 R14, RZ, RZ, 0x1 ;  /* 0x00000001ff0e7424 */ /* 0x000fe200078e00ff */
[----:B------:R-:W-:Y:S01]  /*0f80*/  UMOV UR4, 0x40 ;  /* 0x0000004000047882 */ /* 0x000fe20000000000 */
[----:B------:R-:W-:Y:S01]  /*0f90*/  UVIRTCOUNT.DEALLOC.SMPOOL 0x80 ;  /* 0x000000800000784c */ /* 0x000fe20000000000 */
[----:B------:R-:W-:-:S09]  /*0fa0*/  ULEA UR4, UR6, UR4, 0x18 ;  /* 0x0000000406047291 */ /* 0x000fd2000f8ec0ff */
[----:B------:R0:W-:Y:S03]  /*0fb0*/  @P1 STS.U8 [UR4], R14 ;  /* 0x0000000eff001988 */ /* 0x0001e60008000004 */
.L_x_5:
[----:B------:R-:W-:Y:S01]  /*0fc0*/  USHF.L.U32 UR4, UR22, 0x15, URZ ;  /* 0x0000001516047899 */ /* 0x000fe200080006ff */
[----:B-----5:R1:W-:Y:S01]  /*0fd0*/  STS.U8 [R40+UR13], R5 ;  /* 0x0000000528007988 */ /* 0x0203e2000800000d */
[----:B------:R-:W-:Y:S01]  /*0fe0*/  ULOP3.LUT UR17, UR22, 0x4, URZ, 0xc0, !UPT ;  /* 0x0000000416117892 */ /* 0x000fe2000f8ec0ff */
[----:B------:R-:W-:Y:S01]  /*0ff0*/  LOP3.LUT R39, R40, 0x20, RZ, 0x3c, !PT ;  /* 0x0000002028277812 */ /* 0x000fe200078e3cff */
[----:B------:R-:W-:Y:S01]  /*1000*/  ULOP3.LUT UR6, UR4, 0x600000, URZ, 0xc0, !UPT ;  /* 0x0060000004067892 */ /* 0x000fe2000f8ec0ff */
[----:B------:R2:W-:Y:S01]  /*1010*/  STS.U8 [R40+UR13+0x400], R7 ;  /* 0x0004000728007988 */ /* 0x0005e2000800000d */
[----:B------:R-:W-:Y:S01]  /*1020*/  LOP3.LUT P1, RZ, R0, 0xff, RZ, 0xc0, !PT ;  /* 0x000000ff00ff7812 */ /* 0x000fe2000782c0ff */
[----:B------:R-:W-:Y:S01]  /*1030*/  UMOV UR5, 0x1 ;  /* 0x0000000100057882 */ /* 0x000fe20000000000 */
[----:B------:R-:W-:Y:S01]  /*1040*/  UIADD3 UR15, UPT, UPT, UR28, UR6, URZ ;  /* 0x000000061c0f7290 */ /* 0x000fe2000fffe0ff */
[----:B------:R-:W-:Y:S01]  /*1050*/  STS.U8 [R40+UR13+0x800], R11 ;  /* 0x0008000b28007988 */ /* 0x000fe2000800000d */
[----:B------:R-:W-:Y:S01]  /*1060*/  UIADD3 UR16, UPT, UPT, UR13, 0x4800, URZ ;  /* 0x000048000d107890 */ /* 0x000fe2000fffe0ff */
[C---:B-1----:R-:W-:Y:S01]  /*1070*/  LOP3.LUT R5, R40.reuse, 0x40, RZ, 0x3c, !PT ;  /* 0x0000004028057812 */ /* 0x042fe200078e3cff */
[----:B------:R-:W-:Y:S01]  /*1080*/  ULEA UR15, UR17, UR15, 0x3 ;  /* 0x0000000f110f7291 */ /* 0x000fe2000f8e18ff */
[----:B------:R-:W-:Y:S01]  /*1090*/  STS.U8 [R40+UR13+0xc00], R17 ;  /* 0x000c001128007988 */ /* 0x000fe2000800000d */
[----:B------:R-:W1:Y:S01]  /*10a0*/  LDCU UR21, c[0x0][0x3f0] ;  /* 0x00007e00ff1577ac */ /* 0x000e620008000800 */
[----:B--2---:R-:W-:-:S02]  /*10b0*/  LOP3.LUT R7, R40, 0x60, RZ, 0x3c, !PT ;  /* 0x0000006028077812 */ /* 0x004fc400078e3cff */
[----:B------:R-:W-:Y:S02]  /*10c0*/  STS.U8 [R40+UR13+0x1000], R23 ;  /* 0x0010001728007988 */ /* 0x000fe4000800000d */
[----:B------:R-:W-:Y:S01]  /*10d0*/  VOTEU.ALL UP0, P1 ;  /* 0x0000000000ff7886 */ /* 0x000fe20000800000 */
[----:B------:R-:W-:Y:S01]  /*10e0*/  VOTEU.ALL UP1, P1 ;  /* 0x0000000000ff7886 */ /* 0x000fe20000820000 */
[----:B------:R-:W-:Y:S03]  /*10f0*/  STS.U8 [R40+UR13+0x1400], R45 ;  /* 0x0014002d28007988 */ /* 0x000fe6000800000d */
[----:B------:R-:W-:-:S04]  /*1100*/  @!UP0 UIADD3 UR8, UPT, UPT, -UR5, 0x100000, URZ ;  /* 0x0010000005088890 */ /* 0x000fc8000fffe1ff */
[----:B------:R-:W-:Y:S02]  /*1110*/  @!UP0 USHF.L.U32 UR9, UR8, 0xb, URZ ;  /* 0x0000000b08098899 */ /* 0x000fe400080006ff */
[----:B------:R-:W-:Y:S01]  /*1120*/  @!UP0 USHF.L.U32 UR8, UR8, 0x1, URZ ;  /* 0x0000000108088899 */ /* 0x000fe200080006ff */
[----:B------:R-:W-:Y:S04]  /*1130*/  STS.U8 [R40+UR13+0x1800], R49 ;  /* 0x0018003128007988 */ /* 0x000fe8000800000d */
[----:B------:R-:W-:Y:S01]  /*1140*/  STS.U8 [R40+UR13+0x1c00], R31 ;  /* 0x001c001f28007988 */ /* 0x000fe2000800000d */
[----:B-1----:R-:W-:-:S03]  /*1150*/  ISETP.LT.AND P2, PT, RZ, UR21, PT ;  /* 0x00000015ff007c0c */ /* 0x002fc6000bf41270 */
[----:B------:R-:W-:Y:S04]  /*1160*/  STS.U8 [R39+UR13+0x100], R2 ;  /* 0x0001000227007988 */ /* 0x000fe8000800000d */
        /* <DEDUP_REMOVED lines=8> */
[----:B------:R1:W-:Y:S04]  /*11f0*/  STS.U8 [R5+UR13+0x600], R9 ;  /* 0x0006000905007988 */ /* 0x0003e8000800000d */
[----:B------:R-:W-:Y:S04]  /*1200*/  STS.U8 [R5+UR13+0xa00], R13 ;  /* 0x000a000d05007988 */ /* 0x000fe8000800000d */
[----:B------:R-:W-:Y:S04]  /*1210*/  STS.U8 [R5+UR13+0xe00], R19 ;  /* 0x000e001305007988 */ /* 0x000fe8000800000d */
[----:B------:R-:W-:Y:S01]  /*1220*/  STS.U8 [R5+UR13+0x1200], R24 ;  /* 0x0012001805007988 */ /* 0x000fe2000800000d */
[----:B-1----:R-:W-:-:S03]  /*1230*/  PRMT R9, RZ, 0x7610, R9 ;  /* 0x00007610ff097816 */ /* 0x002fc60000000009 */
[----:B------:R-:W-:Y:S04]  /*1240*/  STS.U8 [R5+UR13+0x1600], R46 ;  /* 0x0016002e05007988 */ /* 0x000fe8000800000d */
[----:B------:R-:W-:Y:S04]  /*1250*/  STS.U8 [R5+UR13+0x1a00], R29 ;  /* 0x001a001d05007988 */ /* 0x000fe8000800000d */
[----:B------:R1:W-:Y:S04]  /*1260*/  STS.U8 [R5+UR13+0x1e00], R38 ;  /* 0x001e002605007988 */ /* 0x0003e8000800000d */
[----:B------:R-:W-:Y:S04]  /*1270*/  STS.U8 [R7+UR13+0x300], R6 ;  /* 0x0003000607007988 */ /* 0x000fe8000800000d */
[----:B------:R-:W-:Y:S01]  /*1280*/  STS.U8 [R7+UR13+0x700], R10 ;  /* 0x0007000a07007988 */ /* 0x000fe2000800000d */
[----:B------:R-:W-:Y:S03]  /*1290*/  STTM.x32 tmem[UR15], RZ ;  /* 0x000000ff000079ed */ /* 0x000fe600082c000f */
[----:B------:R-:W-:Y:S01]  /*12a0*/  STS.U8 [R7+UR13+0xb00], R16 ;  /* 0x000b001007007988 */ /* 0x000fe2000800000d */
[----:B-1----:R-:W-:-:S03]  /*12b0*/  PRMT R5, RZ, 0x7610, R5 ;  /* 0x00007610ff057816 */ /* 0x002fc60000000005 */
[----:B------:R-:W-:Y:S04]  /*12c0*/  STS.U8 [R7+UR13+0xf00], R21 ;  /* 0x000f001507007988 */ /* 0x000fe8000800000d */
[----:B------:R-:W-:Y:S04]  /*12d0*/  STS.U8 [R7+UR13+0x1300], R42 ;  /* 0x0013002a07007988 */ /* 0x000fe8000800000d */
[----:B------:R-:W-:Y:S04]  /*12e0*/  STS.U8 [R7+UR13+0x1700], R47 ;  /* 0x0017002f07007988 */ /* 0x000fe8000800000d */
[----:B------:R-:W-:Y:S04]  /*12f0*/  STS.U8 [R7+UR13+0x1b00], R34 ;  /* 0x001b002207007988 */ /* 0x000fe8000800000d */
[----:B------:R1:W-:Y:S01]  /*1300*/  STS.U8 [R7+UR13+0x1f00], R27 ;  /* 0x001f001b07007988 */ /* 0x0003e2000800000d */
[----:B------:R-:W2:Y:S02]  /*1310*/  FENCE.VIEW.ASYNC.T ;  /* 0x00000000000073c6 */ /* 0x000ea40000000200 */
[----:B--2---:R-:W-:Y:S01]  /*1320*/  BAR.SYNC.DEFER_BLOCKING 0x0 ;  /* 0x0000000000007b1d */ /* 0x004fe20000010000 */
[----:B------:R-:W-:-:S02]  /*1330*/  PRMT R11, RZ, 0x7610, R11 ;  /* 0x00007610ff0b7816 */ /* 0x000fc4000000000b */
[----:B------:R-:W-:Y:S02]  /*1340*/  PRMT R2, RZ, 0x7610, R2 ;  /* 0x00007610ff027816 */ /* 0x000fe40000000002 */
[----:B-1----:R-:W-:Y:S01]  /*1350*/  PRMT R7, RZ, 0x7610, R7 ;  /* 0x00007610ff077816 */ /* 0x002fe20000000007 */
[----:B------:R-:W1:Y:S02]  /*1360*/  FENCE.VIEW.ASYNC.S ;  /* 0x00000000000073c6 */ /* 0x000e640000000000 */
[----:B-1----:R1:W2:Y:S02]  /*1370*/  @!UP1 SYNCS.EXCH.64 URZ, [UR16], UR8 ;  /* 0x0000000810ff95b2 */ /* 0x0022a40008000100 */
[----:B--2---:R-:W-:Y:S01]  /*1380*/  BAR.SYNC.DEFER_BLOCKING 0x0 ;  /* 0x0000000000007b1d */ /* 0x004fe20000010000 */
[----:B------:R-:W-:Y:S02]  /*1390*/  PRMT R4, RZ, 0x7610, R4 ;  /* 0x00007610ff047816 */ /* 0x000fe40000000004 */
[----:B------:R-:W-:-:S02]  /*13a0*/  PRMT R6, RZ, 0x7610, R6 ;  /* 0x00007610ff067816 */ /* 0x000fc40000000006 */
[----:B------:R-:W-:Y:S01]  /*13b0*/  PRMT R8, RZ, 0x7610, R8 ;  /* 0x00007610ff087816 */ /* 0x000fe20000000008 */
[----:B------:R-:W2:Y:S04]  /*13c0*/  @P2 LDG.E.U8 R5, desc[UR26][R82.64] ;  /* 0x0000001a52052981 */ /* 0x000ea8000c1e1100 */
[----:B------:R-:W3:Y:S04]  /*13d0*/  @P2 LDG.E.U8 R9, desc[UR26][R78.64] ;  /* 0x0000001a4e092981 */ /* 0x000ee8000c1e1100 */
[----:B------:R-:W4:Y:S04]  /*13e0*/  @P2 LDG.E.U8 R7, desc[UR26][R70.64] ;  /* 0x0000001a46072981 */ /* 0x000f28000c1e1100 */
[----:B------:R-:W4:Y:S04]  /*13f0*/  @P2 LDG.E.U8 R11, desc[UR26][R62.64] ;  /* 0x0000001a3e0b2981 */ /* 0x000f28000c1e1100 */
[----:B------:R-:W4:Y:S04]  /*1400*/  @P2 LDG.E.U8 R2, desc[UR26][R80.64] ;  /* 0x0000001a50022981 */ /* 0x000f28000c1e1100 */
[----:B------:R-:W4:Y:S04]  /*1410*/  @P2 LDG.E.U8 R4, desc[UR26][R72.64] ;  /* 0x0000001a48042981 */ /* 0x000f28000c1e1100 */
[----:B------:R-:W4:Y:S04]  /*1420*/  @P2 LDG.E.U8 R6, desc[UR26][R68.64] ;  /* 0x0000001a44062981 */ /* 0x000f28000c1e1100 */
[----:B------:R-:W4:Y:S01]  /*1430*/  @P2 LDG.E.U8 R8, desc[UR26][R60.64] ;  /* 0x0000001a3c082981 */ /* 0x000f22000c1e1100 */
[----:B-1----:R-:W-:-:S04]  /*1440*/  @!UP0 UIADD3 UR8, UPT, UPT, -UR5, 0x100000, URZ ;  /* 0x0010000005088890 */ /* 0x002fc8000fffe1ff */
[----:B------:R-:W-:Y:S02]  /*1450*/  @!UP0 USHF.L.U32 UR9, UR8, 0xb, URZ ;  /* 0x0000000b08098899 */ /* 0x000fe400080006ff */
[----:B------:R-:W-:Y:S01]  /*1460*/  @!UP0 USHF.L.U32 UR8, UR8, 0x1, URZ ;  /* 0x0000000108088899 */ /* 0x000fe200080006ff */
[----:B------:R-:W-:Y:S01]  /*1470*/  VOTEU.ALL UP1, P1 ;  /* 0x0000000000ff7886 */ /* 0x000fe20000820000 */
[----:B------:R-:W-:-:S04]  /*1480*/  @!UP0 UIADD3 UR4, UPT, UPT, -UR5, 0x100000, URZ ;  /* 0x0010000005048890 */ /* 0x000fc8000fffe1ff */
[----:B------:R-:W-:Y:S02]  /*1490*/  @!UP0 USHF.L.U32 UR5, UR4, 0xb, URZ ;  /* 0x0000000b04058899 */ /* 0x000fe400080006ff */
[----:B------:R-:W-:Y:S02]  /*14a0*/  @!UP0 USHF.L.U32 UR4, UR4, 0x1, URZ ;  /* 0x0000000104048899 */ /* 0x000fe400080006ff */
[----:B------:R-:W-:Y:S01]  /*14b0*/  UIADD3 UR14, UPT, UPT, UR28, 0x40, URZ ;  /* 0x000000401c0e7890 */ /* 0x000fe2000fffe0ff */
[----:B------:R-:W-:Y:S01]  /*14c0*/  ISETP.EQ.U32.AND P3, PT, RZ, UR22, P2 ;  /* 0x00000016ff007c0c */ /* 0x000fe20009762070 */
[----:B------:R-:W-:Y:S02]  /*14d0*/  UIADD3 UR20, UPT, UPT, UR13, 0x3800, URZ ;  /* 0x000038000d147890 */ /* 0x000fe4000fffe0ff */
[----:B------:R-:W-:-:S04]  /*14e0*/  UIADD3 UR6, UPT, UPT, UR6, UR14, URZ ;  /* 0x0000000e06067290 */ /* 0x000fc8000fffe0ff */
[----:B------:R-:W-:Y:S01]  /*14f0*/  ULEA UR17, UR17, UR6, 0x12 ;  /* 0x0000000611117291 */ /* 0x000fe2000f8e90ff */
[----:B------:R1:W0:Y:S01]  /*1500*/  @!UP1 SYNCS.EXCH.64 URZ, [UR13+0x4808], UR8 ;  /* 0x004808080dff95b2 */ /* 0x0002220008000100 */
[----:B------:R-:W-:Y:S01]  /*1510*/  VOTEU.ALL UP1, P1 ;  /* 0x0000000000ff7886 */ /* 0x000fe20000820000 */
[----:B--2---:R1:W-:Y:S04]  /*1520*/  STS.U8 [R40+UR13+0x3000], R5 ;  /* 0x0030000528007988 */ /* 0x0043e8000800000d */
[----:B---3--:R1:W-:Y:S04]  /*1530*/  STS.U8 [R40+UR13+0x3200], R9 ;  /* 0x0032000928007988 */ /* 0x0083e8000800000d */
[----:B----4-:R1:W-:Y:S04]  /*1540*/  STS.U8 [R40+UR13+0x3400], R7 ;  /* 0x0034000728007988 */ /* 0x0103e8000800000d */
[----:B------:R1:W-:Y:S04]  /*1550*/  STS.U8 [R40+UR13+0x3600], R11 ;  /* 0x0036000b28007988 */ /* 0x0003e8000800000d */
[----:B------:R1:W-:Y:S04]  /*1560*/  STS.U8 [R39+UR13+0x3100], R2 ;  /* 0x0031000227007988 */ /* 0x0003e8000800000d */
[----:B------:R1:W-:Y:S04]  /*1570*/  STS.U8 [R39+UR13+0x3300], R4 ;  /* 0x0033000427007988 */ /* 0x0003e8000800000d */
[----:B------:R1:W-:Y:S04]  /*1580*/  STS.U8 [R39+UR13+0x3500], R6 ;  /* 0x0035000627007988 */ /* 0x0003e8000800000d */
[----:B------:R1:W-:Y:S01]  /*1590*/  STS.U8 [R39+UR13+0x3700], R8 ;  /* 0x0037000827007988 */ /* 0x0003e2000800000d */
[----:B0-----:R0:W-:Y:S06]  /*15a0*/  MEMBAR.ALL.CTA ;  /* 0x0000000000007992 */ /* 0x0011ec0000008000 */
[----:B0-----:R-:W-:Y:S04]  /*15b0*/  FENCE.VIEW.ASYNC.S ;  /* 0x00000000000073c6 */ /* 0x001fe80000000000 */
[----:B------:R-:W0:Y:S02]  /*15c0*/  FENCE.VIEW.ASYNC.S ;  /* 0x00000000000073c6 */ /* 0x000e240000000000 */
[----:B0-----:R1:W0:Y:S02]  /*15d0*/  @!UP1 SYNCS.EXCH.64 URZ, [UR13+0x3800], UR4 ;  /* 0x003800040dff95b2 */ /* 0x0012240008000100 */
[----:B0-----:R-:W-:Y:S06]  /*15e0*/  BAR.SYNC.DEFER_BLOCKING 0x0 ;  /* 0x0000000000007b1d */ /* 0x001fec0000010000 */
[----:B-1----:R-:W-:Y:S05]  /*15f0*/  @!P3 BRA `(.L_x_6) ;  /* 0x000000000068b947 */ /* 0x002fea0003800000 */
[----:B------:R-:W-:Y:S02]  /*1600*/  UIADD3 UR4, UPT, UPT, UR13, 0x3000, URZ ;  /* 0x000030000d047890 */ /* 0x000fe4000fffe0ff */
[----:B------:R-:W-:Y:S02]  /*1610*/  USHF.R.U32.HI UR6, URZ, 0x4, UR13 ;  /* 0x00000004ff067899 */ /* 0x000fe4000801160d */
[----:B------:R-:W-:Y:S02]  /*1620*/  USHF.R.U32.HI UR4, URZ, 0x4, UR4 ;  /* 0x00000004ff047899 */ /* 0x000fe40008011604 */
[----:B------:R-:W-:Y:S02]  /*1630*/  USGXT.U32 UR6, UR6, 0xe ;  /* 0x0000000e0606789a */ /* 0x000fe40008000000 */
[----:B------:R-:W-:Y:S01]  /*1640*/  USGXT.U32 UR8, UR4, 0xe ;  /* 0x0000000e0408789a */ /* 0x000fe20008000000 */
[----:B------:R-:W-:Y:S01]  /*1650*/  UMOV UR10, 0x100 ;  /* 0x00000100000a7882 */ /* 0x000fe20000000000 */
[----:B------:R-:W-:Y:S01]  /*1660*/  UMOV UR11, 0x40004040 ;  /* 0x40004040000b7882 */ /* 0x000fe20000000000 */
[----:B------:R-:W-:Y:S01]  /*1670*/  UMOV UR18, 0xfffffffe ;  /* 0xfffffffe00127882 */ /* 0x000fe20000000000 */
[----:B------:R-:W-:Y:S01]  /*1680*/  UMOV UR19, 0x7fffbfdf ;  /* 0x7fffbfdf00137882 */ /* 0x000fe20000000000 */
[----:B------:R-:W-:Y:S01]  /*1690*/  UMOV UR7, URZ ;  /* 0x000000ff00077c82 */ /* 0x000fe20008000000 */
[----:B------:R-:W-:Y:S01]  /*16a0*/  UMOV UR9, URZ ;  /* 0x000000ff00097c82 */ /* 0x000fe20008000000 */
[----:B------:R-:W-:-:S02]  /*16b0*/  UIADD3.64 UR10, UPT, UPT, UR6, UR10, URZ ;  /* 0x0000000a060a7297 */ /* 0x000fc4000fffe0ff */
[----:B------:R-:W-:Y:S01]  /*16c0*/  UIADD3.64 UR18, UPT, UPT, UR8, -UR18, URZ ;  /* 0x8000001208127297 */ /* 0x000fe2000fffe0ff */
[----:B------:R-:W-:Y:S01]  /*16d0*/  UMOV UR24, 0x0 ;  /* 0x0000000000187882 */ /* 0x000fe20000000000 */
[----:B------:R-:W-:Y:S01]  /*16e0*/  UMOV UR25, 0x8088010 ;  /* 0x0808801000197882 */ /* 0x000fe20000000000 */
[----:B------:R-:W-:Y:S01]  /*16f0*/  UMOV UR4, UR20 ;  /* 0x0000001400047c82 */ /* 0x000fe20008000000 */
[----:B------:R-:W-:Y:S01]  /*1700*/  UMOV UR5, URZ ;  /* 0x000000ff00057c82 */ /* 0x000fe20008000000 */
[----:B------:R-:W-:Y:S01]  /*1710*/  UMOV UR7, 0x40004040 ;  /* 0x4000404000077882 */ /* 0x000fe20000000000 */
[----:B------:R-:W-:Y:S01]  /*1720*/  UMOV UR9, 0x80004020 ;  /* 0x8000402000097882 */ /* 0x000fe20000000000 */
[----:B------:R-:W-:Y:S01]  /*1730*/  UMOV UR30, 0x0 ;  /* 0x00000000001e7882 */ /* 0x000fe20000000000 */
[----:B------:R-:W-:Y:S01]  /*1740*/  UMOV UR31, 0x8088010 ;  /* 0x08088010001f7882 */ /* 0x000fe20000000000 */
[----:B------:R-:W-:Y:S01]  /*1750*/  UMOV UR4, UR4 ;  /* 0x0000000400047c82 */ /* 0x000fe20008000000 */
[----:B------:R0:W-:Y:S01]  /*1760*/  UTCQMMA gdesc[UR6], gdesc[UR8], tmem[UR14], tmem[UR24], idesc[UR25], !UPT ;  /* 0x00ff1808060075ea */ /* 0x0001e2000f80030e */
[----:B------:R0:W-:Y:S01]  /*1770*/  UTCQMMA gdesc[UR10], gdesc[UR18], tmem[UR14], tmem[UR30], idesc[UR31], UPT ;  /* 0x00ff1e120a0075ea */ /* 0x0001e2000b80030e */
[----:B------:R0:W-:Y:S01]  /*1780*/  UTCBAR [UR4], URZ ;  /* 0x000000ff040073e9 */ /* 0x0001e200080000ff */
[----:B------:R-:W-:Y:S01]  /*1790*/  NOP ;  /* 0x0000000000007918 */ /* 0x000fe20000000000 */
.L_x_6:
[----:B------:R-:W-:Y:S05]  /*17a0*/  @!P2 BRA `(.L_x_7) ;  /* 0x000000000008a947 */ /* 0x000fea0003800000 */
[----:B------:R-:W1:Y:S02]  /*17b0*/  SYNCS.PHASECHK.TRANS64.TRYWAIT P4, [UR13+0x3800], RZ ;  /* 0x003800ffff0075a7 */ /* 0x000e64000808110d */
[----:B-1----:R-:W-:Y:S05]  /*17c0*/  @!P4 BRA `(.L_x_8) ;  /* 0x000000400024c947 */ /* 0x002fea0003800000 */
.L_x_7:
[----:B------:R-:W-:Y:S01]  /*17d0*/  BAR.SYNC.DEFER_BLOCKING 0x0 ;  /* 0x0000000000007b1d */ /* 0x000fe20000010000 */
[----:B------:R-:W-:-:S05]  /*17e0*/  SHF.R.U32.HI R24, RZ, 0x5, R0 ;  /* 0x00000005ff187819 */ /* 0x000fca0000011600 */
[----:B0-----:R-:W0:Y:S02]  /*17f0*/  LDCU UR6, c[0x0][0x3a8] ;  /* 0x00007500ff0677ac */ /* 0x001e240008000800 */
[----:B------:R-:W1:Y:S01]  /*1800*/  LDC.64 R30, c[0x0][0x390] ;  /* 0x0000e400ff1e7b82 */ /* 0x000e620000000a00 */
[----:B------:R-:W-:Y:S01]  /*1810*/  LDTM.16dp32bit_t0_t15.x16 R4, tmem[UR17] ;  /* 0x00000011000479ee */ /* 0x000fe20008a00000 */
[----:B------:R-:W0:Y:S01]  /*1820*/  LDTM.16dp32bit_t16_t31.x16 R4, tmem[UR17+0x10] ;  /* 0x00001011000479ee */ /* 0x000e220008a20000 */
[----:B------:R-:W2:Y:S05]  /*1830*/  LDCU.64 UR18, c[0x0][0x3d0] ;  /* 0x00007a00ff1277ac */ /* 0x000eaa0008000a00 */
[----:B------:R-:W3:Y:S01]  /*1840*/  LDC R33, c[0x0][0x3d8] ;  /* 0x0000f600ff217b82 */ /* 0x000ee20000000800 */
[----:B------:R-:W4:Y:S01]  /*1850*/  @!P1 SYNCS.CCTL.IV [UR13+0x3800] ;  /* 0x00380000ff0099b1 */ /* 0x000f22000800000d */
[----:B------:R-:W-:Y:S01]  /*1860*/  NOP ;  /* 0x0000000000007918 */ /* 0x000fe20000000000 */
[----:B--2---:R-:W-:Y:S01]  /*1870*/  UIMAD UR4, UR12, UR18, URZ ;  /* 0x000000120c0472a4 */ /* 0x004fe2000f8e02ff */
[----:B0-----:R-:W-:Y:S01]  /*1880*/  FMUL R2, R4, UR6 ;  /* 0x0000000604027c20 */ /* 0x001fe20008400000 */
[----:B------:R-:W-:Y:S01]  /*1890*/  FMUL R21, R5, UR6 ;  /* 0x0000000605157c20 */ /* 0x000fe20008400000 */
[----:B------:R-:W-:Y:S01]  /*18a0*/  FMUL R20, R6, UR6 ;  /* 0x0000000606147c20 */ /* 0x000fe20008400000 */
[----:B------:R-:W-:Y:S01]  /*18b0*/  FMUL R22, R7, UR6 ;  /* 0x0000000607167c20 */ /* 0x000fe20008400000 */
[----:B------:R-:W-:Y:S01]  /*18c0*/  FMUL R23, R8, UR6 ;  /* 0x0000000608177c20 */ /* 0x000fe20008400000 */
[----:B------:R-:W-:-:S02]  /*18d0*/  USHF.R.S32.HI UR5, URZ, 0x1f, UR4 ;  /* 0x0000001fff057899 */ /* 0x000fc40008011404 */
[----:B------:R-:W-:Y:S01]  /*18e0*/  FMNMX3 R20, R2, R21, R20, !PT ;  /* 0x0000001502147276 */ /* 0x000fe20007800014 */
[----:B------:R-:W-:Y:S01]  /*18f0*/  FMUL R2, R9, UR6 ;  /* 0x0000000609027c20 */ /* 0x000fe20008400000 */
[----:B------:R-:W-:Y:S02]  /*1900*/  FMUL R21, R10, UR6 ;  /* 0x000000060a157c20 */ /* 0x000fe40008400000 */
[----:B------:R-:W-:Y:S01]  /*1910*/  FMNMX3 R22, R20, R22, R23, !PT ;  /* 0x0000001614167276 */ /* 0x000fe20007800017 */
[----:B------:R-:W-:Y:S01]  /*1920*/  FMUL R20, R11, UR6 ;  /* 0x000000060b147c20 */ /* 0x000fe20008400000 */
[----:B------:R-:W-:Y:S02]  /*1930*/  FMUL R23, R12, UR6 ;  /* 0x000000060c177c20 */ /* 0x000fe40008400000 */
[----:B------:R-:W-:Y:S01]  /*1940*/  FMNMX3 R22, R22, R2, R21, !PT ;  /* 0x0000000216167276 */ /* 0x000fe20007800015 */
[----:B------:R-:W-:Y:S01]  /*1950*/  FMUL R2, R13, UR6 ;  /* 0x000000060d027c20 */ /* 0x000fe20008400000 */
[----:B------:R-:W-:-:S02]  /*1960*/  FMUL R21, R14, UR6 ;  /* 0x000000060e157c20 */ /* 0x000fc40008400000 */
[----:B------:R-:W-:Y:S01]  /*1970*/  FMNMX3 R22, R22, R20, R23, !PT ;  /* 0x0000001416167276 */ /* 0x000fe20007800017 */
[----:B------:R-:W-:Y:S01]  /*1980*/  FMUL R20, R15, UR6 ;  /* 0x000000060f147c20 */ /* 0x000fe20008400000 */
[----:B------:R-:W-:Y:S02]  /*1990*/  FMUL R23, R16, UR6 ;  /* 0x0000000610177c20 */ /* 0x000fe40008400000 */
[----:B------:R-:W-:Y:S01]  /*19a0*/  FMNMX3 R22, R22, R2, R21, !PT ;  /* 0x0000000216167276 */ /* 0x000fe20007800015 */
[----:B------:R-:W-:Y:S01]  /*19b0*/  FMUL R2, R17, UR6 ;  /* 0x0000000611027c20 */ /* 0x000fe20008400000 */
[----:B------:R-:W-:Y:S02]  /*19c0*/  FMUL R21, R18, UR6 ;  /* 0x0000000612157c20 */ /* 0x000fe40008400000 */
[----:B------:R-:W-:Y:S01]  /*19d0*/  FMNMX3 R22, R22, R20, R23, !PT ;  /* 0x0000001416167276 */ /* 0x000fe20007800017 */
[----:B------:R-:W-:-:S03]  /*19e0*/  FMUL R20, R19, UR6 ;  /* 0x0000000613147c20 */ /* 0x000fc60008400000 */
[----:B------:R-:W-:Y:S02]  /*19f0*/  FMNMX3 R21, R22, R2, R21, !PT ;  /* 0x0000000216157276 */ /* 0x000fe40007800015 */
[--C-:B------:R-:W-:Y:S02]  /*1a00*/  SHF.R.U32.HI R22, RZ, 0x2, R0.reuse ;  /* 0x00000002ff167819 */ /* 0x100fe40000011600 */
[----:B------:R-:W-:Y:S02]  /*1a10*/  FMNMX R20, R20, R21, !PT ;  /* 0x0000001514147209 */ /* 0x000fe40007800000 */
[----:B------:R-:W-:Y:S02]  /*1a20*/  LOP3.LUT R23, R22, 0x38, RZ, 0xc0, !PT ;  /* 0x0000003816177812 */ /* 0x000fe400078ec0ff */
[----:B------:R-:W-:Y:S01]  /*1a30*/  LOP3.LUT R2, R0, 0x1f, RZ, 0xc0, !PT ;  /* 0x0000001f00027812 */ /* 0x000fe200078ec0ff */
[----:B------:R-:W0:Y:S01]  /*1a40*/  SHFL.BFLY PT, R45, R20, 0x10, 0x1f ;  /* 0x0e001f00142d7f89 */ /* 0x000e2200000e0000 */
[----:B------:R-:W-:-:S03]  /*1a50*/  LOP3.LUT R23, R23, 0x1f, R0, 0xf8, !PT ;  /* 0x0000001f17177812 */ /* 0x000fc600078ef800 */
[----:B------:R-:W-:Y:S01]  /*1a60*/  IMAD R21, R2, UR19, RZ ;  /* 0x0000001302157c24 */ /* 0x000fe2000f8e02ff */
[----:B------:R-:W-:Y:S01]  /*1a70*/  SGXT.U32 R2, R24, 0x3 ;  /* 0x000000031802781a */ /* 0x000fe20000000000 */
[----:B------:R-:W-:-:S03]  /*1a80*/  IMAD.SHL.U32 R38, R23, 0x10, RZ ;  /* 0x0000001017267824 */ /* 0x000fc600078e00ff */
[----:B-1----:R-:W-:Y:S01]  /*1a90*/  IADD3 R47, P4, P5, R21, UR4, R30 ;  /* 0x00000004152f7c10 */ /* 0x002fe2000fd9e01e */
[----:B---3--:R-:W-:Y:S01]  /*1aa0*/  IMAD R2, R2, R33, RZ ;  /* 0x0000002102027224 */ /* 0x008fe200078e02ff */
[----:B------:R-:W-:Y:S01]  /*1ab0*/  SHF.R.S32.HI R22, RZ, 0x1f, R21 ;  /* 0x0000001fff167819 */ /* 0x000fe20000011415 */
[----:B------:R-:W-:Y:S01]  /*1ac0*/  UIADD3 UR4, UPT, UPT, UR22, 0x18, URZ ;  /* 0x0000001816047890 */ /* 0x000fe2000fffe0ff */
[----:B------:R-:W-:Y:S02]  /*1ad0*/  SHF.R.U32.HI R21, RZ, 0x1, R0 ;  /* 0x00000001ff157819 */ /* 0x000fe40000011600 */
[----:B------:R-:W-:Y:S02]  /*1ae0*/  IADD3.X R31, PT, PT, R22, UR5, R31, P4, P5 ;  /* 0x00000005161f7c10 */ /* 0x000fe4000a7ea41f */
[----:B------:R-:W-:-:S04]  /*1af0*/  IADD3 R58, P4, PT, R2, R47, RZ ;  /* 0x0000002f023a7210 */ /* 0x000fc80007f9e0ff */
[----:B------:R-:W-:Y:S02]  /*1b00*/  LEA.HI.X.SX32 R59, R2, R31, 0x1, P4 ;  /* 0x0000001f023b7211 */ /* 0x000fe400020f0eff */
[----:B0-----:R-:W-:-:S05]  /*1b10*/  FMNMX3 R45, R20, -INF , R45, !PT ;  /* 0xff800000142d7876 */ /* 0x001fca000780002d */
[----:B------:R-:W-:-:S04]  /*1b20*/  FADD R20, -R45, -INF ;  /* 0xff8000002d147421 */ /* 0x000fc80000000100 */
[----:B------:R-:W-:Y:S01]  /*1b30*/  FMUL R67, R20, 1.4426950216293334961 ;  /* 0x3fb8aa3b14437820 */ /* 0x000fe20000400000 */
[----:B------:R-:W-:-:S04]  /*1b40*/  LOP3.LUT R20, R38, 0x1b0, RZ, 0xc0, !PT ;  /* 0x000001b026147812 */ /* 0x000fc800078ec0ff */
[--C-:B------:R-:W-:Y:S01]  /*1b50*/  LOP3.LUT R23, R20, 0x40, R21.reuse, 0xf8, !PT ;  /* 0x0000004014177812 */ /* 0x100fe200078ef815 */
[----:B------:R-:W4:Y:S01]  /*1b60*/  MUFU.EX2 R67, R67 ;  /* 0x0000004300437308 */ /* 0x000f220000000800 */
[----:B------:R-:W-:Y:S01]  /*1b70*/  IMAD R20, R33, 0x8, R2 ;  /* 0x0000000821147824 */ /* 0x000fe200078e0202 */
[----:B------:R-:W-:Y:S02]  /*1b80*/  PRMT R21, RZ, 0x7610, R21 ;  /* 0x00007610ff157816 */ /* 0x000fe40000000015 */
[----:B------:R-:W-:Y:S02]  /*1b90*/  VIADD R2, R23, UR13 ;  /* 0x0000000d17027c36 */ /* 0x000fe40008000000 */
[----:B------:R-:W-:Y:S01]  /*1ba0*/  IMAD R22, R33, 0x8, R20 ;  /* 0x0000000821167824 */ /* 0x000fe200078e0214 */
[----:B------:R-:W-:-:S04]  /*1bb0*/  IADD3 R56, P4, PT, R20, R47, RZ ;  /* 0x0000002f14387210 */ /* 0x000fc80007f9e0ff */
[----:B------:R-:W-:Y:S01]  /*1bc0*/  LEA.HI.X.SX32 R57, R20, R31, 0x1, P4 ;  /* 0x0000001f14397211 */ /* 0x000fe200020f0eff */
[C---:B------:R-:W-:Y:S01]  /*1bd0*/  IMAD R20, R33.reuse, UR4, RZ ;  /* 0x0000000421147c24 */ /* 0x040fe2000f8e02ff */
[C---:B------:R-:W-:Y:S01]  /*1be0*/  IADD3 R54, P4, PT, R22.reuse, R47, RZ ;  /* 0x0000002f16367210 */ /* 0x040fe20007f9e0ff */
[----:B----4-:R-:W-:Y:S03]  /*1bf0*/  STSM.16.M88 [R2+0x3000], R67 ;  /* 0x0030004302007844 */ /* 0x010fe60000000000 */
[----:B------:R-:W-:Y:S01]  /*1c00*/  LEA.HI.X.SX32 R55, R22, R31, 0x1, P4 ;  /* 0x0000001f16377211 */ /* 0x000fe200020f0eff */
[----:B------:R-:W-:Y:S01]  /*1c10*/  IMAD R22, R33, 0x10, R22 ;  /* 0x0000001021167824 */ /* 0x000fe200078e0216 */
[----:B------:R-:W-:Y:S01]  /*1c20*/  IADD3 R52, P4, PT, R20, R47, RZ ;  /* 0x0000002f14347210 */ /* 0x000fe20007f9e0ff */
[----:B------:R-:W-:Y:S01]  /*1c30*/  BAR.SYNC.DEFER_BLOCKING 0x0 ;  /* 0x0000000000007b1d */ /* 0x000fe20000010000 */
[----:B------:R-:W-:-:S02]  /*1c40*/  UIADD3 UR4, UPT, UPT, UR22, 0x38, URZ ;  /* 0x0000003816047890 */ /* 0x000fc4000fffe0ff */
[----:B------:R-:W-:Y:S01]  /*1c50*/  LEA.HI.X.SX32 R53, R20, R31, 0x1, P4 ;  /* 0x0000001f14357211 */ /* 0x000fe200020f0eff */
[C---:B------:R-:W-:Y:S01]  /*1c60*/  IMAD R20, R33.reuse, 0x8, R22 ;  /* 0x0000000821147824 */ /* 0x040fe200078e0216 */
[C---:B------:R-:W-:Y:S02]  /*1c70*/  IADD3 R50, P4, PT, R22.reuse, R47, RZ ;  /* 0x0000002f16327210 */ /* 0x040fe40007f9e0ff */
[C---:B------:R-:W-:Y:S02]  /*1c80*/  IMAD R24, R33.reuse, UR4, RZ ;  /* 0x0000000421187c24 */ /* 0x040fe4000f8e02ff */
[----:B------:R-:W-:Y:S01]  /*1c90*/  LEA.HI.X.SX32 R51, R22, R31, 0x1, P4 ;  /* 0x0000001f16337211 */ /* 0x000fe200020f0eff */
[----:B------:R-:W-:Y:S01]  /*1ca0*/  IMAD R22, R33, 0x8, R20 ;  /* 0x0000000821167824 */ /* 0x000fe200078e0214 */
[-C--:B------:R-:W-:Y:S02]  /*1cb0*/  IADD3 R48, P4, PT, R20, R47.reuse, RZ ;  /* 0x0000002f14307210 */ /* 0x080fe40007f9e0ff */
[----:B------:R-:W-:-:S02]  /*1cc0*/  IADD3 R42, P6, PT, R24, R47, RZ ;  /* 0x0000002f182a7210 */ /* 0x000fc40007fde0ff */
[----:B------:R-:W-:Y:S02]  /*1cd0*/  IADD3 R46, P5, PT, R22, R47, RZ ;  /* 0x0000002f162e7210 */ /* 0x000fe40007fbe0ff */
[----:B------:R-:W-:Y:S02]  /*1ce0*/  PRMT R23, RZ, 0x7610, R23 ;  /* 0x00007610ff177816 */ /* 0x000fe40000000017 */
[----:B------:R-:W-:Y:S02]  /*1cf0*/  PRMT R25, RZ, 0x7610, R25 ;  /* 0x00007610ff197816 */ /* 0x000fe40000000019 */
[----:B------:R-:W-:Y:S02]  /*1d00*/  PRMT R27, RZ, 0x7610, R27 ;  /* 0x00007610ff1b7816 */ /* 0x000fe4000000001b */
[----:B------:R-:W-:Y:S01]  /*1d10*/  PRMT R29, RZ, 0x7610, R29 ;  /* 0x00007610ff1d7816 */ /* 0x000fe2000000001d */
[----:B------:R-:W2:Y:S01]  /*1d20*/  @P2 LDG.E.U8 R21, desc[UR26][R58.64] ;  /* 0x0000001a3a152981 */ /* 0x000ea2000c1e1100 */
[----:B------:R-:W-:-:S02]  /*1d30*/  PRMT R77, RZ, 0x7610, R77 ;  /* 0x00007610ff4d7816 */ /* 0x000fc4000000004d */
[----:B------:R-:W-:Y:S01]  /*1d40*/  PRMT R91, RZ, 0x7610, R91 ;  /* 0x00007610ff5b7816 */ /* 0x000fe2000000005b */
[----:B------:R-:W3:Y:S01]  /*1d50*/  @P2 LDG.E.U8 R23, desc[UR26][R56.64] ;  /* 0x0000001a38172981 */ /* 0x000ee2000c1e1100 */
[----:B------:R-:W-:Y:S02]  /*1d60*/  PRMT R89, RZ, 0x7610, R89 ;  /* 0x00007610ff597816 */ /* 0x000fe40000000059 */
[-C--:B------:R-:W-:Y:S01]  /*1d70*/  LEA.HI.X.SX32 R49, R20, R31.reuse, 0x1, P4 ;  /* 0x0000001f14317211 */ /* 0x080fe200020f0eff */
[----:B------:R-:W4:Y:S01]  /*1d80*/  @P2 LDG.E.U8 R25, desc[UR26][R54.64] ;  /* 0x0000001a36192981 */ /* 0x000f22000c1e1100 */
[-C--:B------:R-:W-:Y:S02]  /*1d90*/  LEA.HI.X.SX32 R43, R24, R31.reuse, 0x1, P6 ;  /* 0x0000001f182b7211 */ /* 0x080fe400030f0eff */
[----:B------:R-:W-:Y:S01]  /*1da0*/  LEA.HI.X.SX32 R47, R22, R31, 0x1, P5 ;  /* 0x0000001f162f7211 */ /* 0x000fe200028f0eff */
[----:B------:R-:W5:Y:S04]  /*1db0*/  @P2 LDG.E.U8 R27, desc[UR26][R52.64] ;  /* 0x0000001a341b2981 */ /* 0x000f68000c1e1100 */
[----:B------:R-:W5:Y:S04]  /*1dc0*/  @P2 LDG.E.U8 R29, desc[UR26][R50.64] ;  /* 0x0000001a321d2981 */ /* 0x000f68000c1e1100 */
[----:B------:R-:W5:Y:S04]  /*1dd0*/  @P2 LDG.E.U8 R77, desc[UR26][R48.64] ;  /* 0x0000001a304d2981 */ /* 0x000f68000c1e1100 */
[----:B------:R-:W5:Y:S04]  /*1de0*/  @P2 LDG.E.U8 R91, desc[UR26][R46.64] ;  /* 0x0000001a2e5b2981 */ /* 0x000f68000c1e1100 */
[----:B------:R-:W5:Y:S01]  /*1df0*/  @P2 LDG.E.U8 R89, desc[UR26][R42.64] ;  /* 0x0000001a2a592981 */ /* 0x000f62000c1e1100 */
[--C-:B------:R-:W-:Y:S01]  /*1e00*/  FFMA R5, R5, UR6, -R45.reuse ;  /* 0x0000000605057c23 */ /* 0x100fe2000800082d */
[--C-:B------:R-:W-:Y:S01]  /*1e10*/  FFMA R4, R4, UR6, -R45.reuse ;  /* 0x0000000604047c23 */ /* 0x100fe2000800082d */
[--C-:B------:R-:W-:Y:S01]  /*1e20*/  FFMA R6, R6, UR6, -R45.reuse ;  /* 0x0000000606067c23 */ /* 0x100fe2000800082d */
[--C-:B------:R-:W-:Y:S01]  /*1e30*/  FFMA R7, R7, UR6, -R45.reuse ;  /* 0x0000000607077c23 */ /* 0x100fe2000800082d */
[----:B------:R-:W-:Y:S01]  /*1e40*/  FMUL R5, R5, 1.4426950216293334961 ;  /* 0x3fb8aa3b05057820 */ /* 0x000fe20000400000 */
[----:B------:R-:W-:Y:S01]  /*1e50*/  FMUL R4, R4, 1.4426950216293334961 ;  /* 0x3fb8aa3b04047820 */ /* 0x000fe20000400000 */
[----:B------:R-:W-:Y:S01]  /*1e60*/  FMUL R6, R6, 1.4426950216293334961 ;  /* 0x3fb8aa3b06067820 */ /* 0x000fe20000400000 */
[----:B------:R-:W-:Y:S01]  /*1e70*/  FMUL R7, R7, 1.4426950216293334961 ;  /* 0x3fb8aa3b07077820 */ /* 0x000fe20000400000 */
[--C-:B------:R-:W-:Y:S01]  /*1e80*/  FFMA R8, R8, UR6, -R45.reuse ;  /* 0x0000000608087c23 */ /* 0x100fe2000800082d */
[----:B------:R-:W-:Y:S01]  /*1e90*/  MUFU.EX2 R84, R4 ;  /* 0x0000000400547308 */ /* 0x000fe20000000800 */
[--C-:B------:R-:W-:Y:S01]  /*1ea0*/  FFMA R9, R9, UR6, -R45.reuse ;  /* 0x0000000609097c23 */ /* 0x100fe2000800082d */
[--C-:B------:R-:W-:Y:S01]  /*1eb0*/  FFMA R10, R10, UR6, -R45.reuse ;  /* 0x000000060a0a7c23 */ /* 0x100fe2000800082d */
[----:B------:R-:W-:Y:S01]  /*1ec0*/  FMUL R8, R8, 1.4426950216293334961 ;  /* 0x3fb8aa3b08087820 */ /* 0x000fe20000400000 */
[--C-:B------:R-:W-:Y:S01]  /*1ed0*/  FFMA R11, R11, UR6, -R45.reuse ;  /* 0x000000060b0b7c23 */ /* 0x100fe2000800082d */
[----:B------:R-:W-:Y:S01]  /*1ee0*/  FMUL R9, R9, 1.4426950216293334961 ;  /* 0x3fb8aa3b09097820 */ /* 0x000fe20000400000 */
[----:B------:R-:W-:Y:S01]  /*1ef0*/  FMUL R10, R10, 1.4426950216293334961 ;  /* 0x3fb8aa3b0a0a7820 */ /* 0x000fe20000400000 */
[--C-:B------:R-:W-:Y:S01]  /*1f00*/  FFMA R12, R12, UR6, -R45.reuse ;  /* 0x000000060c0c7c23 */ /* 0x100fe2000800082d */
[----:B------:R-:W0:Y:S01]  /*1f10*/  MUFU.EX2 R5, R5 ;  /* 0x0000000500057308 */ /* 0x000e220000000800 */
[----:B------:R-:W-:Y:S01]  /*1f20*/  FMUL R11, R11, 1.4426950216293334961 ;  /* 0x3fb8aa3b0b0b7820 */ /* 0x000fe20000400000 */
[--C-:B------:R-:W-:Y:S01]  /*1f30*/  FFMA R13, R13, UR6, -R45.reuse ;  /* 0x000000060d0d7c23 */ /* 0x100fe2000800082d */
[----:B------:R-:W-:Y:S01]  /*1f40*/  FMUL R12, R12, 1.4426950216293334961 ;  /* 0x3fb8aa3b0c0c7820 */ /* 0x000fe20000400000 */
[--C-:B------:R-:W-:Y:S01]  /*1f50*/  FFMA R14, R14, UR6, -R45.reuse ;  /* 0x000000060e0e7c23 */ /* 0x100fe2000800082d */
[--C-:B------:R-:W-:Y:S01]  /*1f60*/  FFMA R15, R15, UR6, -R45.reuse ;  /* 0x000000060f0f7c23 */ /* 0x100fe2000800082d */
[----:B------:R-:W-:Y:S01]  /*1f70*/  FMUL R13, R13, 1.4426950216293334961 ;  /* 0x3fb8aa3b0d0d7820 */ /* 0x000fe20000400000 */
[--C-:B------:R-:W-:Y:S01]  /*1f80*/  FFMA R16, R16, UR6, -R45.reuse ;  /* 0x0000000610107c23 */ /* 0x100fe2000800082d */
[----:B------:R-:W1:Y:S01]  /*1f90*/  MUFU.EX2 R6, R6 ;  /* 0x0000000600067308 */ /* 0x000e620000000800 */
[----:B------:R-:W-:Y:S01]  /*1fa0*/  FMUL R14, R14, 1.4426950216293334961 ;  /* 0x3fb8aa3b0e0e7820 */ /* 0x000fe20000400000 */
[----:B------:R-:W-:Y:S01]  /*1fb0*/  FMUL R15, R15, 1.4426950216293334961 ;  /* 0x3fb8aa3b0f0f7820 */ /* 0x000fe20000400000 */
[----:B------:R-:W-:Y:S01]  /*1fc0*/  FMUL R16, R16, 1.4426950216293334961 ;  /* 0x3fb8aa3b10107820 */ /* 0x000fe20000400000 */
[--C-:B------:R-:W-:Y:S01]  /*1fd0*/  FFMA R17, R17, UR6, -R45.reuse ;  /* 0x0000000611117c23 */ /* 0x100fe2000800082d */
[--C-:B------:R-:W-:Y:S01]  /*1fe0*/  FFMA R18, R18, UR6, -R45.reuse ;  /* 0x0000000612127c23 */ /* 0x100fe2000800082d */
[----:B------:R-:W-:Y:S01]  /*1ff0*/  FFMA R19, R19, UR6, -R45 ;  /* 0x0000000613137c23 */ /* 0x000fe2000800082d */
[----:B------:R-:W-:Y:S01]  /*2000*/  LOP3.LUT R38, R38, 0x1f0, RZ, 0xc0, !PT ;  /* 0x000001f026267812 */ /* 0x000fe200078ec0ff */
[----:B------:R-:W0:Y:S01]  /*2010*/  MUFU.EX2 R7, R7 ;  /* 0x0000000700077308 */ /* 0x000e220000000800 */
[----:B------:R-:W-:Y:S01]  /*2020*/  FMUL R17, R17, 1.4426950216293334961 ;  /* 0x3fb8aa3b11117820 */ /* 0x000fe20000400000 */
[----:B------:R-:W-:Y:S01]  /*2030*/  FMUL R18, R18, 1.4426950216293334961 ;  /* 0x3fb8aa3b12127820 */ /* 0x000fe20000400000 */
[----:B------:R-:W-:Y:S01]  /*2040*/  FMUL R19, R19, 1.4426950216293334961 ;  /* 0x3fb8aa3b13137820 */ /* 0x000fe20000400000 */
[----:B------:R-:W2:Y:S01]  /*2050*/  LDSM.16.M88 R64, [R38+UR13+0x3000] ;  /* 0x0030000d2640783b */ /* 0x000ea20008000000 */
[C---:B------:R-:W-:Y:S01]  /*2060*/  IMAD.SHL.U32 R22, R0.reuse, 0x4, RZ ;  /* 0x0000000400167824 */ /* 0x040fe200078e00ff */
[----:B------:R-:W-:Y:S01]  /*2070*/  UIADD3 UR9, UPT, UPT, UR21, -0x20, URZ ;  /* 0xffffffe015097890 */ /* 0x000fe2000fffe0ff */
[----:B------:R-:W-:Y:S01]  /*2080*/  IMAD.SHL.U32 R20, R0, 0x20, RZ ;  /* 0x0000002000147824 */ /* 0x000fe200078e00ff */
[----:B------:R-:W0:Y:S01]  /*2090*/  MUFU.EX2 R85, R8 ;  /* 0x0000000800557308 */ /* 0x000e220000000800 */
[----:B------:R-:W-:Y:S01]  /*20a0*/  BAR.SYNC.DEFER_BLOCKING 0x0 ;  /* 0x0000000000007b1d */ /* 0x000fe20000010000 */
[----:B------:R-:W-:-:S02]  /*20b0*/  LOP3.LUT R31, R22, 0x210, RZ, 0xc0, !PT ;  /* 0x00000210161f7812 */ /* 0x000fc400078ec0ff */
[----:B------:R-:W-:Y:S02]  /*20c0*/  LOP3.LUT R20, R20, 0xde0, RZ, 0xc0, !PT ;  /* 0x00000de014147812 */ /* 0x000fe400078ec0ff */
[----:B------:R-:W-:Y:S02]  /*20d0*/  LOP3.LUT R31, R31, 0x10, R0, 0x78, !PT ;  /* 0x000000101f1f7812 */ /* 0x000fe400078e7800 */
[----:B------:R0:W1:Y:S02]  /*20e0*/  MUFU.EX2 R4, R9 ;  /* 0x0000000900047308 */ /* 0x0000640000000800 */
[----:B------:R-:W-:-:S06]  /*20f0*/  IADD3 R41, PT, PT, R31, UR13, R20 ;  /* 0x0000000d1f297c10 */ /* 0x000fcc000fffe014 */
[----:B------:R-:W1:Y:S01]  /*2100*/  MUFU.EX2 R10, R10 ;  /* 0x0000000a000a7308 */ /* 0x000e620000000800 */
[----:B0-----:R-:W-:-:S04]  /*2110*/  FADD R9, R84, R5 ;  /* 0x0000000554097221 */ /* 0x001fc80000000000 */
[----:B-1----:R-:W-:Y:S01]  /*2120*/  FADD R8, R6, R9 ;  /* 0x0000000906087221 */ /* 0x002fe20000000000 */
[C---:B------:R-:W-:Y:S02]  /*2130*/  F2FP.SATFINITE.E4M3.F32.PACK_AB_MERGE_C R6, R7.reuse, R6, RZ ;  /* 0x000000060706723e */ /* 0x040fe400048070ff */
[----:B------:R-:W0:Y:S01]  /*2140*/  MUFU.EX2 R11, R11 ;  /* 0x0000000b000b7308 */ /* 0x000e220000000800 */
[----:B------:R-:W-:Y:S01]  /*2150*/  FADD R8, R7, R8 ;  /* 0x0000000807087221 */ /* 0x000fe20000000000 */
[----:B------:R-:W-:-:S03]  /*2160*/  F2FP.SATFINITE.E4M3.F32.PACK_AB_MERGE_C R84, R5, R84, R6 ;  /* 0x000000540554723e */ /* 0x000fc60004807006 */
[----:B------:R-:W-:-:S03]  /*2170*/  FADD R9, R85, R8 ;  /* 0x0000000855097221 */ /* 0x000fc60000000000 */
[----:B------:R-:W1:Y:S01]  /*2180*/  MUFU.EX2 R12, R12 ;  /* 0x0000000c000c7308 */ /* 0x000e620000000800 */
[----:B------:R-:W-:-:S04]  /*2190*/  FADD R9, R4, R9 ;  /* 0x0000000904097221 */ /* 0x000fc80000000000 */
[----:B------:R-:W-:-:S03]  /*21a0*/  FADD R8, R10, R9 ;  /* 0x000000090a087221 */ /* 0x000fc60000000000 */
[----:B------:R-:W1:Y:S01]  /*21b0*/  MUFU.EX2 R13, R13 ;  /* 0x0000000d000d7308 */ /* 0x000e620000000800 */
[C---:B0-----:R-:W-:Y:S01]  /*21c0*/  FADD R9, R11.reuse, R8 ;  /* 0x000000080b097221 */ /* 0x041fe20000000000 */
[----:B------:R-:W-:-:S04]  /*21d0*/  F2FP.SATFINITE.E4M3.F32.PACK_AB_MERGE_C R10, R11, R10, RZ ;  /* 0x0000000a0b0a723e */ /* 0x000fc800048070ff */
[----:B------:R-:W-:Y:S02]  /*21e0*/  F2FP.SATFINITE.E4M3.F32.PACK_AB_MERGE_C R85, R4, R85, R10 ;  /* 0x000000550455723e */ /* 0x000fe4000480700a */
[----:B------:R-:W0:Y:S01]  /*21f0*/  MUFU.EX2 R14, R14 ;  /* 0x0000000e000e7308 */ /* 0x000e220000000800 */
[----:B-1----:R-:W-:-:S07]  /*2200*/  FADD R8, R12, R9 ;  /* 0x000000090c087221 */ /* 0x002fce0000000000 */
[----:B------:R-:W1:Y:S01]  /*2210*/  MUFU.EX2 R15, R15 ;  /* 0x0000000f000f7308 */ /* 0x000e620000000800 */
[----:B------:R-:W-:-:S07]  /*2220*/  FADD R9, R13, R8 ;  /* 0x000000080d097221 */ /* 0x000fce0000000000 */
[----:B------:R-:W1:Y:S01]  /*2230*/  MUFU.EX2 R16, R16 ;  /* 0x0000001000107308 */ /* 0x000e620000000800 */
[----:B0-----:R-:W-:-:S07]  /*2240*/  FADD R8, R14, R9 ;  /* 0x000000090e087221 */ /* 0x001fce0000000000 */
[----:B------:R-:W0:Y:S01]  /*2250*/  MUFU.EX2 R17, R17 ;  /* 0x0000001100117308 */ /* 0x000e220000000800 */
[C---:B-1----:R-:W-:Y:S01]  /*2260*/  FADD R9, R15.reuse, R8 ;  /* 0x000000080f097221 */ /* 0x042fe20000000000 */
[----:B------:R-:W-:-:S04]  /*2270*/  F2FP.SATFINITE.E4M3.F32.PACK_AB_MERGE_C R86, R15, R14, RZ ;  /* 0x0000000e0f56723e */ /* 0x000fc800048070ff */
[----:B------:R-:W-:Y:S02]  /*2280*/  F2FP.SATFINITE.E4M3.F32.PACK_AB_MERGE_C R86, R13, R12, R86 ;  /* 0x0000000c0d56723e */ /* 0x000fe40004807056 */
[----:B------:R-:W1:Y:S01]  /*2290*/  MUFU.EX2 R18, R18 ;  /* 0x0000001200127308 */ /* 0x000e620000000800 */
[----:B------:R-:W-:-:S07]  /*22a0*/  FADD R8, R16, R9 ;  /* 0x0000000910087221 */ /* 0x000fce0000000000 */
[----:B------:R-:W1:Y:S01]  /*22b0*/  MUFU.EX2 R19, R19 ;  /* 0x0000001300137308 */ /* 0x000e620000000800 */
[----:B0-----:R-:W-:-:S04]  /*22c0*/  FADD R9, R17, R8 ;  /* 0x0000000811097221 */ /* 0x001fc80000000000 */
[----:B-1----:R-:W-:Y:S01]  /*22d0*/  FADD R44, R18, R9 ;  /* 0x00000009122c7221 */ /* 0x002fe20000000000 */
[----:B------:R-:W-:-:S03]  /*22e0*/  F2FP.SATFINITE.E4M3.F32.PACK_AB_MERGE_C R87, R19, R18, RZ ;  /* 0x000000121357723e */ /* 0x000fc600048070ff */
[----:B------:R-:W-:Y:S01]  /*22f0*/  FADD R44, R19, R44 ;  /* 0x0000002c132c7221 */ /* 0x000fe20000000000 */
[----:B------:R-:W-:-:S04]  /*2300*/  F2FP.SATFINITE.E4M3.F32.PACK_AB_MERGE_C R87, R17, R16, R87 ;  /* 0x000000101157723e */ /* 0x000fc80004807057 */
[----:B------:R-:W0:Y:S04]  /*2310*/  SHFL.BFLY PT, R75, R44, 0x10, 0x1f ;  /* 0x0e001f002c4b7f89 */ /* 0x000e2800000e0000 */
[----:B--2---:R-:W-:Y:S04]  /*2320*/  STS.U8 [R40+UR13+0x3000], R21 ;  /* 0x0030001528007988 */ /* 0x004fe8000800000d */
[----:B---3--:R-:W-:Y:S04]  /*2330*/  STS.U8 [R40+UR13+0x3100], R23 ;  /* 0x0031001728007988 */ /* 0x008fe8000800000d */
[----:B----4-:R-:W-:Y:S04]  /*2340*/  STS.U8 [R40+UR13+0x3200], R25 ;  /* 0x0032001928007988 */ /* 0x010fe8000800000d */
[----:B-----5:R-:W-:Y:S04]  /*2350*/  STS.U8 [R40+UR13+0x3300], R27 ;  /* 0x0033001b28007988 */ /* 0x020fe8000800000d */
[----:B------:R1:W-:Y:S04]  /*2360*/  STS.U8 [R40+UR13+0x3400], R29 ;  /* 0x0034001d28007988 */ /* 0x0003e8000800000d */
[----:B------:R2:W-:Y:S04]  /*2370*/  STS.U8 [R40+UR13+0x3500], R77 ;  /* 0x0035004d28007988 */ /* 0x0005e8000800000d */
[----:B------:R2:W-:Y:S04]  /*2380*/  STS.U8 [R40+UR13+0x3600], R91 ;  /* 0x0036005b28007988 */ /* 0x0005e8000800000d */
[----:B------:R2:W-:Y:S04]  /*2390*/  STS.U8 [R40+UR13+0x3700], R89 ;  /* 0x0037005928007988 */ /* 0x0005e8000800000d */
[----:B------:R2:W-:Y:S01]  /*23a0*/  STS.128 [R41+0x2000], R84 ;  /* 0x0020005429007388 */ /* 0x0005e20000000c00 */
[----:B-1----:R-:W1:Y:S01]  /*23b0*/  LDTM.x32 R4, tmem[UR15] ;  /* 0x0000000f000479ee */ /* 0x002e6200082c0000 */
[----:B------:R-:W-:Y:S01]  /*23c0*/  NOP ;  /* 0x0000000000007918 */ /* 0x000fe20000000000 */
[----:B0-----:R-:W-:Y:S05]  /*23d0*/  @!P2 BRA `(.L_x_9) ;  /* 0x000000000084a947 */ /* 0x001fea0003800000 */
[C---:B-1----:R-:W-:Y:S01]  /*23e0*/  FMUL R4, R64.reuse, R4 ;  /* 0x0000000440047220 */ /* 0x042fe20000400000 */
[C---:B------:R-:W-:Y:S01]  /*23f0*/  FMUL R5, R64.reuse, R5 ;  /* 0x0000000540057220 */ /* 0x040fe20000400000 */
        /* <DEDUP_REMOVED lines=29> */
[----:B------:R-:W-:-:S04]  /*25d0*/  FMUL R35, R64, R35 ;  /* 0x0000002340237220 */ /* 0x000fc80000400000 */
[----:B------:R0:W-:Y:S03]  /*25e0*/  STTM.x32 tmem[UR15], R4 ;  /* 0x00000004000079ed */ /* 0x0001e600082c000f */
.L_x_9:
[----:B-1----:R-:W1:Y:S02]  /*25f0*/  FENCE.VIEW.ASYNC.T ;  /* 0x00000000000073c6 */ /* 0x002e640000000200 */
[----:B-1----:R-:W-:Y:S01]  /*2600*/  BAR.SYNC.DEFER_BLOCKING 0x0 ;  /* 0x0000000000007b1d */ /* 0x002fe20000010000 */
[----:B------:R-:W-:Y:S01]  /*2610*/  FADD R44, R44, R75 ;  /* 0x0000004b2c2c7221 */ /* 0x000fe20000000000 */
[----:B------:R-:W-:-:S03]  /*2620*/  UISETP.GE.AND UP1, UPT, UR9, 0x1, UPT ;  /* 0x000000010900788c */ /* 0x000fc6000bf26270 */
[----:B------:R-:W-:Y:S01]  /*2630*/  FADD R67, R67, R44 ;  /* 0x0000002c43437221 */ /* 0x000fe20000000000 */
[----:B------:R-:W-:Y:S01]  /*2640*/  LOP3.LUT R44, R0, 0xff, RZ, 0xc0, !PT ;  /* 0x000000ff002c7812 */ /* 0x000fe200078ec0ff */
[----:B------:R1:W-:Y:S06]  /*2650*/  MEMBAR.ALL.CTA ;  /* 0x0000000000007992 */ /* 0x0003ec0000008000 */
[----:B-1----:R-:W1:Y:S02]  /*2660*/  FENCE.VIEW.ASYNC.S ;  /* 0x00000000000073c6 */ /* 0x002e640000000000 */
[----:B-1----:R-:W-:Y:S06]  /*2670*/  BAR.SYNC.DEFER_BLOCKING 0x0 ;  /* 0x0000000000007b1d */ /* 0x002fec0000010000 */
[----:B------:R-:W-:Y:S05]  /*2680*/  @!P3 BRA `(.L_x_10) ;  /* 0x000000000040b947 */ /* 0x000fea0003800000 */
[----:B------:R-:W-:Y:S02]  /*2690*/  UIADD3 UR4, UPT, UPT, UR13, 0x2000, URZ ;  /* 0x000020000d047890 */ /* 0x000fe4000fffe0ff */
[----:B------:R-:W-:Y:S02]  /*26a0*/  UIADD3 UR5, UPT, UPT, UR13, 0x3000, URZ ;  /* 0x000030000d057890 */ /* 0x000fe4000fffe0ff */
[----:B------:R-:W-:Y:S02]  /*26b0*/  USHF.R.U32.HI UR4, URZ, 0x4, UR4 ;  /* 0x00000004ff047899 */ /* 0x000fe40008011604 */
[----:B------:R-:W-:Y:S02]  /*26c0*/  USHF.R.U32.HI UR5, URZ, 0x4, UR5 ;  /* 0x00000004ff057899 */ /* 0x000fe40008011605 */
[----:B------:R-:W-:Y:S02]  /*26d0*/  USGXT.U32 UR6, UR4, 0xe ;  /* 0x0000000e0406789a */ /* 0x000fe40008000000 */
[----:B------:R-:W-:Y:S01]  /*26e0*/  USGXT.U32 UR10, UR5, 0xe ;  /* 0x0000000e050a789a */ /* 0x000fe20008000000 */
[----:B------:R-:W-:-:S02]  /*26f0*/  UMOV UR4, UR16 ;  /* 0x0000001000047c82 */ /* 0x000fc40008000000 */
[----:B------:R-:W-:Y:S01]  /*2700*/  UMOV UR5, URZ ;  /* 0x000000ff00057c82 */ /* 0x000fe20008000000 */
[----:B------:R-:W-:Y:S01]  /*2710*/  UMOV UR24, 0x0 ;  /* 0x0000000000187882 */ /* 0x000fe20000000000 */
[----:B------:R-:W-:Y:S01]  /*2720*/  UMOV UR25, 0x8100010 ;  /* 0x0810001000197882 */ /* 0x000fe20000000000 */
[----:B------:R-:W-:Y:S01]  /*2730*/  UMOV UR7, 0xc0004010 ;  /* 0xc000401000077882 */ /* 0x000fe20000000000 */
[----:B------:R-:W-:Y:S01]  /*2740*/  UMOV UR11, 0xc0004010 ;  /* 0xc0004010000b7882 */ /* 0x000fe20000000000 */
[----:B------:R-:W-:Y:S01]  /*2750*/  UMOV UR4, UR4 ;  /* 0x0000000400047c82 */ /* 0x000fe20008000000 */
[----:B------:R1:W-:Y:S01]  /*2760*/  UTCQMMA gdesc[UR6], gdesc[UR10], tmem[UR28], tmem[UR24], idesc[UR25], UPT ;  /* 0x00ff180a060075ea */ /* 0x0003e2000b80031c */
[----:B------:R1:W-:Y:S01]  /*2770*/  UTCBAR [UR4], URZ ;  /* 0x000000ff040073e9 */ /* 0x0003e200080000ff */
[----:B------:R-:W-:Y:S02]  /*2780*/  NOP ;  /* 0x0000000000007918 */ /* 0x000fe40000000000 */
.L_x_10:
[----:B------:R-:W-:Y:S01]  /*2790*/  FSEL R45, R45, -INF , P2 ;  /* 0xff8000002d2d7808 */ /* 0x000fe20001000000 */
[----:B-1----:R-:W-:Y:S01]  /*27a0*/  UMOV UR6, URZ ;  /* 0x000000ff00067c82 */ /* 0x002fe20008000000 */
[----:B------:R-:W-:Y:S01]  /*27b0*/  FSEL R74, R67, 1, P2 ;  /* 0x3f800000434a7808 */ /* 0x000fe20001000000 */
[----:B------:R-:W-:Y:S06]  /*27c0*/  BRA.U !UP1, `(.L_x_11) ;  /* 0x0000001109c07547 */ /* 0x000fec000b800000 */
[----:B------:R-:W-:Y:S01]  /*27d0*/  USHF.R.U32.HI UR33, URZ, 0x4, UR13 ;  /* 0x00000004ff217899 */ /* 0x000fe2000801160d */
[----:B------:R-:W-:Y:S01]  /*27e0*/  IMAD.SHL.U32 R75, R65, 0x20, RZ ;  /* 0x00000020414b7824 */ /* 0x000fe200078e00ff */
[----:B------:R-:W-:Y:S01]  /*27f0*/  UIADD3 UR7, UPT, UPT, UR13, 0x2000, URZ ;  /* 0x000020000d077890 */ /* 0x000fe2000fffe0ff */
[----:B0-----:R-:W-:Y:S01]  /*2800*/  IMAD.MOV.U32 R22, RZ, RZ, R45 ;  /* 0x000000ffff167224 */ /* 0x001fe200078e002d */
[----:B------:R-:W-:Y:S01]  /*2810*/  USHF.R.U32.HI UR4, URZ, 0x4, UR20 ;  /* 0x00000004ff047899 */ /* 0x000fe20008011614 */
[----:B------:R-:W-:Y:S01]  /*2820*/  IMAD.MOV.U32 R20, RZ, RZ, RZ ;  /* 0x000000ffff147224 */ /* 0x000fe200078e00ff */
[----:B------:R-:W-:Y:S01]  /*2830*/  UIADD3 UR6, UPT, UPT, UR13, 0x4000, URZ ;  /* 0x000040000d067890 */ /* 0x000fe2000fffe0ff */
[----:B--2---:R-:W-:Y:S01]  /*2840*/  IMAD.MOV.U32 R77, RZ, RZ, R75 ;  /* 0x000000ffff4d7224 */ /* 0x004fe200078e004b */
[----:B------:R-:W-:Y:S02]  /*2850*/  USGXT.U32 UR33, UR33, 0xe ;  /* 0x0000000e2121789a */ /* 0x000fe40008000000 */
[----:B------:R-:W-:-:S02]  /*2860*/  USHF.L.U32 UR30, UR19, 0x5, URZ ;  /* 0x00000005131e7899 */ /* 0x000fc400080006ff */
[----:B------:R-:W-:Y:S02]  /*2870*/  USHF.R.U32.HI UR7, URZ, 0x4, UR7 ;  /* 0x00000004ff077899 */ /* 0x000fe40008011607 */
[----:B------:R-:W-:Y:S02]  /*2880*/  USGXT.U32 UR4, UR4, 0xe ;  /* 0x0000000e0404789a */ /* 0x000fe40008000000 */
[----:B------:R-:W-:Y:S02]  /*2890*/  USHF.R.U32.HI UR6, URZ, 0x4, UR6 ;  /* 0x00000004ff067899 */ /* 0x000fe40008011606 */
[----:B------:R-:W-:Y:S01]  /*28a0*/  UIADD3 UR36, UP2, UPT, UR33, 0x100, URZ ;  /* 0x0000010021247890 */ /* 0x000fe2000ff5e0ff */
[----:B------:R-:W-:Y:S01]  /*28b0*/  UMOV UR5, URZ ;  /* 0x000000ff00057c82 */ /* 0x000fe20008000000 */
[----:B------:R-:W-:Y:S01]  /*28c0*/  UMOV UR18, 0xfffffffe ;  /* 0xfffffffe00127882 */ /* 0x000fe20000000000 */
[----:B------:R-:W-:Y:S01]  /*28d0*/  UMOV UR19, 0x7fffbfdf ;  /* 0x7fffbfdf00137882 */ /* 0x000fe20000000000 */
[----:B------:R-:W-:-:S02]  /*28e0*/  USGXT.U32 UR34, UR7, 0xe ;  /* 0x0000000e0722789a */ /* 0x000fc40008000000 */
[----:B------:R-:W-:Y:S01]  /*28f0*/  UISETP.NE.U32.AND UP1, UPT, UR22, URZ, UPT ;  /* 0x000000ff1600728c */ /* 0x000fe2000bf25070 */
[----:B------:R-:W0:Y:S01]  /*2900*/  LDCU UR35, c[0x0][0x3a8] ;  /* 0x00007500ff2377ac */ /* 0x000e220008000800 */
[----:B------:R-:W-:Y:S02]  /*2910*/  USGXT.U32 UR29, UR6, 0xe ;  /* 0x0000000e061d789a */ /* 0x000fe40008000000 */
[----:B------:R-:W-:Y:S02]  /*2920*/  UIADD3.X UR37, UPT, UPT, UR5, 0x40004040, URZ, UP2, !UPT ;  /* 0x4000404005257890 */ /* 0x000fe400097fe4ff */
[----:B------:R-:W-:Y:S01]  /*2930*/  UIADD3.64 UR18, UPT, UPT, UR4, -UR18, URZ ;  /* 0x8000001204127297 */ /* 0x000fe2000fffe0ff */
[----:B------:R-:W-:Y:S01]  /*2940*/  UMOV UR31, 0x1 ;  /* 0x00000001001f7882 */ /* 0x000fe20000000000 */
[----:B------:R-:W-:Y:S01]  /*2950*/  UMOV UR7, URZ ;  /* 0x000000ff00077c82 */ /* 0x000fe20008000000 */
[----:B------:R-:W-:Y:S01]  /*2960*/  UMOV UR8, URZ ;  /* 0x000000ff00087c82 */ /* 0x000fe20008000000 */
[----:B------:R-:W-:-:S08]  /*2970*/  UMOV UR32, UR30 ;  /* 0x0000001e00207c82 */ /* 0x000fd00008000000 */
.L_x_16:
[----:B------:R-:W-:Y:S02]  /*2980*/  SHF.R.S32.HI R21, RZ, 0x1f, R77 ;  /* 0x0000001fff157819 */ /* 0x000fe4000001144d */
[C---:B------:R-:W-:Y:S02]  /*2990*/  IADD3 R4, P2, PT, R77.reuse, R82, RZ ;  /* 0x000000524d047210 */ /* 0x040fe40007f5e0ff */
[----:B------:R-:W-:-:S03]  /*29a0*/  IADD3 R8, P3, PT, R77, R78, RZ ;  /* 0x0000004e4d087210 */ /* 0x000fc60007f7e0ff */
[----:B------:R-:W-:Y:S01]  /*29b0*/  IMAD.X R5, R21, 0x1, R83, P2 ;  /* 0x0000000115057824 */ /* 0x000fe200010e0653 */
[----:B------:R-:W-:Y:S01]  /*29c0*/  IADD3 R12, P2, PT, R77, R70, RZ ;  /* 0x000000464d0c7210 */ /* 0x000fe20007f5e0ff */
[----:B------:R-:W-:Y:S01]  /*29d0*/  IMAD.X R9, R21, 0x1, R79, P3 ;  /* 0x0000000115097824 */ /* 0x000fe200018e064f */
[----:B------:R-:W-:Y:S02]  /*29e0*/  IADD3 R16, P3, PT, R77, R62, RZ ;  /* 0x0000003e4d107210 */ /* 0x000fe40007f7e0ff */
[----:B------:R1:W2:Y:S01]  /*29f0*/  LDG.E.U8 R19, desc[UR26][R4.64] ;  /* 0x0000001a04137981 */ /* 0x0002a2000c1e1100 */
[----:B------:R-:W-:Y:S01]  /*2a00*/  IMAD.X R13, R21, 0x1, R71, P2 ;  /* 0x00000001150d7824 */ /* 0x000fe200010e0647 */
[----:B------:R-:W-:Y:S01]  /*2a10*/  IADD3 R6, P2, PT, R77, R80, RZ ;  /* 0x000000504d067210 */ /* 0x000fe20007f5e0ff */
[----:B------:R-:W-:Y:S01]  /*2a20*/  IMAD.X R17, R21, 0x1, R63, P3 ;  /* 0x0000000115117824 */ /* 0x000fe200018e063f */
[C---:B------:R-:W-:Y:S01]  /*2a30*/  IADD3 R10, P3, PT, R77.reuse, R72, RZ ;  /* 0x000000484d0a7210 */ /* 0x040fe20007f7e0ff */
[----:B------:R-:W3:Y:S01]  /*2a40*/  LDG.E.U8 R9, desc[UR26][R8.64] ;  /* 0x0000001a08097981 */ /* 0x000ee2000c1e1100 */
[----:B------:R-:W-:Y:S01]  /*2a50*/  IADD3 R14, P4, PT, R77, R68, RZ ;  /* 0x000000444d0e7210 */ /* 0x000fe20007f9e0ff */
[----:B------:R-:W-:-:S02]  /*2a60*/  IMAD.X R7, R21, 0x1, R81, P2 ;  /* 0x0000000115077824 */ /* 0x000fc400010e0651 */
[----:B------:R-:W4:Y:S01]  /*2a70*/  LDG.E.U8 R13, desc[UR26][R12.64] ;  /* 0x0000001a0c0d7981 */ /* 0x000f22000c1e1100 */
[----:B-1----:R-:W-:Y:S01]  /*2a80*/  IADD3 R4, P2, PT, R77, R60, RZ ;  /* 0x0000003c4d047210 */ /* 0x002fe20007f5e0ff */
[C---:B------:R-:W-:Y:S02]  /*2a90*/  IMAD.X R11, R21.reuse, 0x1, R73, P3 ;  /* 0x00000001150b7824 */ /* 0x040fe400018e0649 */
[C---:B------:R-:W-:Y:S01]  /*2aa0*/  IMAD.X R15, R21.reuse, 0x1, R69, P4 ;  /* 0x00000001150f7824 */ /* 0x040fe200020e0645 */
[----:B------:R-:W5:Y:S01]  /*2ab0*/  LDG.E.U8 R17, desc[UR26][R16.64] ;  /* 0x0000001a10117981 */ /* 0x000f62000c1e1100 */
[----:B------:R-:W-:-:S03]  /*2ac0*/  IMAD.X R5, R21, 0x1, R61, P2 ;  /* 0x0000000115057824 */ /* 0x000fc600010e063d */
[----:B------:R-:W5:Y:S04]  /*2ad0*/  LDG.E.U8 R6, desc[UR26][R6.64] ;  /* 0x0000001a06067981 */ /* 0x000f68000c1e1100 */
[----:B------:R-:W5:Y:S04]  /*2ae0*/  LDG.E.U8 R10, desc[UR26][R10.64] ;  /* 0x0000001a0a0a7981 */ /* 0x000f68000c1e1100 */
[----:B------:R-:W5:Y:S04]  /*2af0*/  LDG.E.U8 R14, desc[UR26][R14.64] ;  /* 0x0000001a0e0e7981 */ /* 0x000f68000c1e1100 */
[----:B------:R-:W5:Y:S01]  /*2b00*/  LDG.E.U8 R4, desc[UR26][R4.64] ;  /* 0x0000001a04047981 */ /* 0x000f62000c1e1100 */
[----:B------:R-:W-:Y:S01]  /*2b10*/  UMOV UR10, 0x1 ;  /* 0x00000001000a7882 */ /* 0x000fe20000000000 */
[----:B------:R-:W-:Y:S01]  /*2b20*/  VOTEU.ALL UP2, P1 ;  /* 0x0000000000ff7886 */ /* 0x000fe20000840000 */
[----:B------:R-:W-:-:S04]  /*2b30*/  @!UP0 UIADD3 UR10, UPT, UPT, -UR10, 0x100000, URZ ;  /* 0x001000000a0a8890 */ /* 0x000fc8000fffe1ff */
[----:B------:R-:W-:Y:S02]  /*2b40*/  @!UP0 USHF.L.U32 UR11, UR10, 0xb, URZ ;  /* 0x0000000b0a0b8899 */ /* 0x000fe400080006ff */
[----:B------:R-:W-:Y:S01]  /*2b50*/  @!UP0 USHF.L.U32 UR10, UR10, 0x1, URZ ;  /* 0x000000010a0a8899 */ /* 0x000fe200080006ff */
[----:B--2---:R1:W-:Y:S04]  /*2b60*/  STS.U8 [R40+UR13+0x3800], R19 ;  /* 0x0038001328007988 */ /* 0x0043e8000800000d */
[----:B---3--:R1:W-:Y:S04]  /*2b70*/  STS.U8 [R40+UR13+0x3a00], R9 ;  /* 0x003a000928007988 */ /* 0x0083e8000800000d */
[----:B----4-:R1:W-:Y:S04]  /*2b80*/  STS.U8 [R40+UR13+0x3c00], R13 ;  /* 0x003c000d28007988 */ /* 0x0103e8000800000d */
[----:B-----5:R1:W-:Y:S04]  /*2b90*/  STS.U8 [R40+UR13+0x3e00], R17 ;  /* 0x003e001128007988 */ /* 0x0203e8000800000d */
[----:B------:R1:W-:Y:S04]  /*2ba0*/  STS.U8 [R39+UR13+0x3900], R6 ;  /* 0x0039000627007988 */ /* 0x0003e8000800000d */
[----:B------:R1:W-:Y:S04]  /*2bb0*/  STS.U8 [R39+UR13+0x3b00], R10 ;  /* 0x003b000a27007988 */ /* 0x0003e8000800000d */
[----:B------:R1:W-:Y:S04]  /*2bc0*/  STS.U8 [R39+UR13+0x3d00], R14 ;  /* 0x003d000e27007988 */ /* 0x0003e8000800000d */
[----:B------:R1:W-:Y:S01]  /*2bd0*/  STS.U8 [R39+UR13+0x3f00], R4 ;  /* 0x003f000427007988 */ /* 0x0003e2000800000d */
[----:B------:R2:W-:Y:S06]  /*2be0*/  MEMBAR.ALL.CTA ;  /* 0x0000000000007992 */ /* 0x0005ec0000008000 */
[----:B--2---:R-:W-:Y:S04]  /*2bf0*/  FENCE.VIEW.ASYNC.S ;  /* 0x00000000000073c6 */ /* 0x004fe80000000000 */
[----:B------:R-:W2:Y:S02]  /*2c00*/  FENCE.VIEW.ASYNC.S ;  /* 0x00000000000073c6 */ /* 0x000ea40000000000 */
[----:B--2---:R1:W2:Y:S02]  /*2c10*/  @!UP2 SYNCS.EXCH.64 URZ, [UR13+0x4810], UR10 ;  /* 0x0048100a0dffa5b2 */ /* 0x0042a40008000100 */
[----:B--2---:R-:W-:Y:S06]  /*2c20*/  BAR.SYNC.DEFER_BLOCKING 0x0 ;  /* 0x0000000000007b1d */ /* 0x004fec0000010000 */
[----:B-1----:R-:W-:Y:S05]  /*2c30*/  BRA.U UP1, `(.L_x_12) ;  /* 0x00000001013c7547 */ /* 0x002fea000b800000 */
[----:B------:R-:W-:Y:S01]  /*2c40*/  UIADD3 UR10, UPT, UPT, UR13, 0x4810, URZ ;  /* 0x000048100d0a7890 */ /* 0x000fe2000fffe0ff */
[----:B------:R-:W-:Y:S01]  /*2c50*/  UMOV UR22, UR33 ;  /* 0x0000002100167c82 */ /* 0x000fe20008000000 */
[----:B------:R-:W-:Y:S01]  /*2c60*/  UMOV UR23, 0x40004040 ;  /* 0x4000404000177882 */ /* 0x000fe20000000000 */
[----:B------:R-:W-:Y:S01]  /*2c70*/  UMOV UR20, UR4 ;  /* 0x0000000400147c82 */ /* 0x000fe20008000000 */
[----:B------:R-:W-:Y:S01]  /*2c80*/  UMOV UR21, 0x80004020 ;  /* 0x8000402000157882 */ /* 0x000fe20000000000 */
[----:B------:R-:W-:Y:S01]  /*2c90*/  UMOV UR24, 0x0 ;  /* 0x0000000000187882 */ /* 0x000fe20000000000 */
[----:B------:R-:W-:Y:S01]  /*2ca0*/  UMOV UR25, 0x8088010 ;  /* 0x0808801000197882 */ /* 0x000fe20000000000 */
[----:B------:R-:W-:Y:S01]  /*2cb0*/  UMOV UR11, URZ ;  /* 0x000000ff000b7c82 */ /* 0x000fe20008000000 */
[----:B------:R-:W-:Y:S01]  /*2cc0*/  UMOV UR38, 0x0 ;  /* 0x0000000000267882 */ /* 0x000fe20000000000 */
[----:B------:R-:W-:Y:S01]  /*2cd0*/  UMOV UR39, 0x8088010 ;  /* 0x0808801000277882 */ /* 0x000fe20000000000 */
[----:B------:R1:W-:Y:S01]  /*2ce0*/  UTCQMMA gdesc[UR22], gdesc[UR20], tmem[UR14], tmem[UR24], idesc[UR25], !UPT ;  /* 0x00ff1814160075ea */ /* 0x0003e2000f80030e */
[----:B------:R-:W-:Y:S01]  /*2cf0*/  UMOV UR10, UR10 ;  /* 0x0000000a000a7c82 */ /* 0x000fe20008000000 */
[----:B------:R1:W-:Y:S01]  /*2d00*/  UTCQMMA gdesc[UR36], gdesc[UR18], tmem[UR14], tmem[UR38], idesc[UR39], UPT ;  /* 0x00ff2612240075ea */ /* 0x0003e2000b80030e */
[----:B------:R1:W-:Y:S01]  /*2d10*/  UTCBAR [UR10], URZ ;  /* 0x000000ff0a0073e9 */ /* 0x0003e200080000ff */
[----:B------:R-:W-:-:S02]  /*2d20*/  NOP ;  /* 0x0000000000007918 */ /* 0x000fc40000000000 */
.L_x_12:
[----:B------:R-:W2:Y:S02]  /*2d30*/  SYNCS.PHASECHK.TRANS64.TRYWAIT P2, [UR13+0x4810], RZ ;  /* 0x004810ffff0075a7 */ /* 0x000ea4000804110d */
[----:B--2---:R-:W-:Y:S05]  /*2d40*/  @!P2 BRA `(.L_x_13) ;  /* 0x0000002800d0a947 */ /* 0x004fea0003800000 */
.L_x_22:
[----:B------:R-:W-:Y:S01]  /*2d50*/  BAR.SYNC.DEFER_BLOCKING 0x0 ;  /* 0x0000000000007b1d */ /* 0x000fe20000010000 */
[----:B------:R-:W-:Y:S01]  /*2d60*/  IMAD.U32 R20, R20, -0x80000000, RZ ;  /* 0x8000000014147824 */ /* 0x000fe200078e00ff */
[----:B------:R-:W-:-:S04]  /*2d70*/  USHF.R.S32.HI UR6, URZ, 0x1f, UR32 ;  /* 0x0000001fff067899 */ /* 0x000fc80008011420 */
[----:B------:R-:W-:Y:S01]  /*2d80*/  LDTM.16dp32bit_t0_t15.x16 R4, tmem[UR17] ;  /* 0x00000011000479ee */ /* 0x000fe20008a00000 */
[----:B------:R-:W2:Y:S01]  /*2d90*/  LDTM.16dp32bit_t16_t31.x16 R4, tmem[UR17+0x10] ;  /* 0x00001011000479ee */ /* 0x000ea20008a20000 */
[----:B------:R-:W3:Y:S01]  /*2da0*/  @!P1 SYNCS.CCTL.IV [UR13+0x4810] ;  /* 0x00481000ff0099b1 */ /* 0x000ee2000800000d */
[----:B------:R-:W-:Y:S01]  /*2db0*/  NOP ;  /* 0x0000000000007918 */ /* 0x000fe20000000000 */
[----:B0-2---:R-:W-:Y:S01]  /*2dc0*/  FMUL R21, R4, UR35 ;  /* 0x0000002304157c20 */ /* 0x005fe20008400000 */
[----:B------:R-:W-:Y:S01]  /*2dd0*/  FMUL R24, R5, UR35 ;  /* 0x0000002305187c20 */ /* 0x000fe20008400000 */
[----:B------:R-:W-:Y:S01]  /*2de0*/  FMUL R23, R6, UR35 ;  /* 0x0000002306177c20 */ /* 0x000fe20008400000 */
[----:B------:R-:W-:Y:S01]  /*2df0*/  FMUL R25, R7, UR35 ;  /* 0x0000002307197c20 */ /* 0x000fe20008400000 */
[----:B------:R-:W-:-:S03]  /*2e00*/  FMUL R26, R8, UR35 ;  /* 0x00000023081a7c20 */ /* 0x000fc60008400000 */
        /* <DEDUP_REMOVED lines=17> */
[----:B------:R-:W-:-:S04]  /*2f20*/  FMNMX3 R24, R25, R21, R24, !PT ;  /* 0x0000001519187276 */ /* 0x000fc80007800018 */
[----:B------:R-:W-:-:S05]  /*2f30*/  FMNMX R23, R23, R24, !PT ;  /* 0x0000001817177209 */ /* 0x000fca0007800000 */
[----:B------:R-:W0:Y:S02]  /*2f40*/  SHFL.BFLY PT, R45, R23, 0x10, 0x1f ;  /* 0x0e001f00172d7f89 */ /* 0x000e2400000e0000 */
[----:B0-----:R-:W-:-:S05]  /*2f50*/  FMNMX3 R45, R23, R45, R22, !PT ;  /* 0x0000002d172d7276 */ /* 0x001fca0007800016 */
[--C-:B------:R-:W-:Y:S01]  /*2f60*/  FFMA R8, R8, UR35, -R45.reuse ;  /* 0x0000002308087c23 */ /* 0x100fe2000800082d */
[--C-:B------:R-:W-:Y:S01]  /*2f70*/  FFMA R10, R10, UR35, -R45.reuse ;  /* 0x000000230a0a7c23 */ /* 0x100fe2000800082d */
[--C-:B------:R-:W-:Y:S01]  /*2f80*/  FFMA R4, R4, UR35, -R45.reuse ;  /* 0x0000002304047c23 */ /* 0x100fe2000800082d */
[--C-:B------:R-:W-:Y:S01]  /*2f90*/  FFMA R5, R5, UR35, -R45.reuse ;  /* 0x0000002305057c23 */ /* 0x100fe2000800082d */
[----:B------:R-:W-:Y:S01]  /*2fa0*/  FMUL R65, R8, 1.4426950216293334961 ;  /* 0x3fb8aa3b08417820 */ /* 0x000fe20000400000 */
[----:B------:R-:W-:Y:S01]  /*2fb0*/  FMUL R8, R10, 1.4426950216293334961 ;  /* 0x3fb8aa3b0a087820 */ /* 0x000fe20000400000 */
[----:B------:R-:W-:Y:S01]  /*2fc0*/  FADD R10, -R45, R22 ;  /* 0x000000162d0a7221 */ /* 0x000fe20000000100 */
[----:B------:R-:W-:Y:S01]  /*2fd0*/  FMUL R64, R4, 1.4426950216293334961 ;  /* 0x3fb8aa3b04407820 */ /* 0x000fe20000400000 */
[----:B------:R-:W-:Y:S01]  /*2fe0*/  FMUL R5, R5, 1.4426950216293334961 ;  /* 0x3fb8aa3b05057820 */ /* 0x000fe20000400000 */
[--C-:B------:R-:W-:Y:S01]  /*2ff0*/  FFMA R6, R6, UR35, -R45.reuse ;  /* 0x0000002306067c23 */ /* 0x100fe2000800082d */
[----:B------:R-:W-:Y:S01]  /*3000*/  FMUL R10, R10, 1.4426950216293334961 ;  /* 0x3fb8aa3b0a0a7820 */ /* 0x000fe20000400000 */
[--C-:B------:R-:W-:Y:S01]  /*3010*/  FFMA R7, R7, UR35, -R45.reuse ;  /* 0x0000002307077c23 */ /* 0x100fe2000800082d */
[--C-:B------:R-:W-:Y:S01]  /*3020*/  FFMA R9, R9, UR35, -R45.reuse ;  /* 0x0000002309097c23 */ /* 0x100fe2000800082d */
[----:B------:R-:W-:Y:S01]  /*3030*/  FMUL R4, R6, 1.4426950216293334961 ;  /* 0x3fb8aa3b06047820 */ /* 0x000fe20000400000 */
[----:B------:R-:W3:Y:S01]  /*3040*/  MUFU.EX2 R85, R10 ;  /* 0x0000000a00557308 */ /* 0x000ee20000000800 */
[----:B------:R-:W-:Y:S01]  /*3050*/  FMUL R7, R7, 1.4426950216293334961 ;  /* 0x3fb8aa3b07077820 */ /* 0x000fe20000400000 */
[----:B------:R-:W-:Y:S01]  /*3060*/  FMUL R6, R9, 1.4426950216293334961 ;  /* 0x3fb8aa3b09067820 */ /* 0x000fe20000400000 */
[--C-:B------:R-:W-:Y:S01]  /*3070*/  FFMA R11, R11, UR35, -R45.reuse ;  /* 0x000000230b0b7c23 */ /* 0x100fe2000800082d */
[--C-:B------:R-:W-:Y:S01]  /*3080*/  FFMA R12, R12, UR35, -R45.reuse ;  /* 0x000000230c0c7c23 */ /* 0x100fe2000800082d */
[--C-:B------:R-:W-:Y:S01]  /*3090*/  FFMA R13, R13, UR35, -R45.reuse ;  /* 0x000000230d0d7c23 */ /* 0x100fe2000800082d */
[--C-:B------:R-:W-:Y:S01]  /*30a0*/  FFMA R14, R14, UR35, -R45.reuse ;  /* 0x000000230e0e7c23 */ /* 0x100fe2000800082d */
[----:B------:R-:W-:Y:S01]  /*30b0*/  FMUL R9, R11, 1.4426950216293334961 ;  /* 0x3fb8aa3b0b097820 */ /* 0x000fe20000400000 */
[----:B------:R-:W-:Y:S01]  /*30c0*/  MUFU.EX2 R64, R64 ;  /* 0x0000004000407308 */ /* 0x000fe20000000800 */
[----:B------:R-:W-:Y:S01]  /*30d0*/  FMUL R12, R12, 1.4426950216293334961 ;  /* 0x3fb8aa3b0c0c7820 */ /* 0x000fe20000400000 */
[----:B------:R-:W-:Y:S01]  /*30e0*/  FMUL R11, R13, 1.4426950216293334961 ;  /* 0x3fb8aa3b0d0b7820 */ /* 0x000fe20000400000 */
[----:B------:R-:W-:Y:S01]  /*30f0*/  FMUL R14, R14, 1.4426950216293334961 ;  /* 0x3fb8aa3b0e0e7820 */ /* 0x000fe20000400000 */
[--C-:B------:R-:W-:Y:S01]  /*3100*/  FFMA R15, R15, UR35, -R45.reuse ;  /* 0x000000230f0f7c23 */ /* 0x100fe2000800082d */
[--C-:B------:R-:W-:Y:S01]  /*3110*/  FFMA R16, R16, UR35, -R45.reuse ;  /* 0x0000002310107c23 */ /* 0x100fe2000800082d */
[--C-:B------:R-:W-:Y:S01]  /*3120*/  FFMA R17, R17, UR35, -R45.reuse ;  /* 0x0000002311117c23 */ /* 0x100fe2000800082d */
[--C-:B------:R-:W-:Y:S01]  /*3130*/  FFMA R18, R18, UR35, -R45.reuse ;  /* 0x0000002312127c23 */ /* 0x100fe2000800082d */
[----:B------:R-:W0:Y:S01]  /*3140*/  MUFU.EX2 R5, R5 ;  /* 0x0000000500057308 */ /* 0x000e220000000800 */
[----:B---3--:R2:W-:Y:S01]  /*3150*/  STSM.16.M88 [R2+0x3800], R85 ;  /* 0x0038005502007844 */ /* 0x0085e20000000000 */
[----:B------:R-:W-:Y:S01]  /*3160*/  FMUL R15, R15, 1.4426950216293334961 ;  /* 0x3fb8aa3b0f0f7820 */ /* 0x000fe20000400000 */
[----:B------:R-:W-:Y:S01]  /*3170*/  FMUL R16, R16, 1.4426950216293334961 ;  /* 0x3fb8aa3b10107820 */ /* 0x000fe20000400000 */
[----:B------:R-:W-:Y:S01]  /*3180*/  FMUL R17, R17, 1.4426950216293334961 ;  /* 0x3fb8aa3b11117820 */ /* 0x000fe20000400000 */
[----:B------:R-:W-:Y:S01]  /*3190*/  BAR.SYNC.DEFER_BLOCKING 0x0 ;  /* 0x0000000000007b1d */ /* 0x000fe20000010000 */
[----:B------:R-:W-:Y:S01]  /*31a0*/  FMUL R18, R18, 1.4426950216293334961 ;  /* 0x3fb8aa3b12127820 */ /* 0x000fe20000400000 */
[----:B------:R-:W-:-:S04]  /*31b0*/  FFMA R19, R19, UR35, -R45 ;  /* 0x0000002313137c23 */ /* 0x000fc8000800082d */
[----:B------:R-:W3:Y:S01]  /*31c0*/  MUFU.EX2 R4, R4 ;  /* 0x0000000400047308 */ /* 0x000ee20000000800 */
[----:B------:R-:W-:Y:S01]  /*31d0*/  FMUL R19, R19, 1.4426950216293334961 ;  /* 0x3fb8aa3b13137820 */ /* 0x000fe20000400000 */
[----:B0-----:R-:W-:-:S06]  /*31e0*/  FADD R13, R64, R5 ;  /* 0x00000005400d7221 */ /* 0x001fcc0000000000 */
[----:B------:R-:W0:Y:S08]  /*31f0*/  MUFU.EX2 R7, R7 ;  /* 0x0000000700077308 */ /* 0x000e300000000800 */
[----:B------:R-:W4:Y:S01]  /*3200*/  MUFU.EX2 R65, R65 ;  /* 0x0000004100417308 */ /* 0x000f220000000800 */
[----:B------:R2:W1:Y:S01]  /*3210*/  LDSM.16.M88 R76, [R38+UR13+0x3800] ;  /* 0x0038000d264c783b */ /* 0x0004620008000000 */
[----:B------:R-:W5:Y:S06]  /*3220*/  SYNCS.PHASECHK.TRANS64.TRYWAIT P3, [UR16], R20 ;  /* 0x00000014ff0075a7 */ /* 0x000f6c0008061110 */
[----:B------:R-:W0:Y:S08]  /*3230*/  MUFU.EX2 R6, R6 ;  /* 0x0000000600067308 */ /* 0x000e300000000800 */
[----:B------:R-:W0:Y:S08]  /*3240*/  MUFU.EX2 R8, R8 ;  /* 0x0000000800087308 */ /* 0x000e300000000800 */
[----:B------:R3:W-:Y:S08]  /*3250*/  MUFU.EX2 R66, R12 ;  /* 0x0000000c00427308 */ /* 0x0007f00000000800 */
[----:B------:R-:W1:Y:S01]  /*3260*/  MUFU.EX2 R9, R9 ;  /* 0x0000000900097308 */ /* 0x000e620000000800 */
[----:B---3--:R-:W-:-:S04]  /*3270*/  FADD R12, R4, R13 ;  /* 0x0000000d040c7221 */ /* 0x008fc80000000000 */
[----:B0-----:R-:W-:-:S03]  /*3280*/  FADD R12, R7, R12 ;  /* 0x0000000c070c7221 */ /* 0x001fc60000000000 */
[----:B------:R-:W0:Y:S01]  /*3290*/  MUFU.EX2 R11, R11 ;  /* 0x0000000b000b7308 */ /* 0x000e220000000800 */
[----:B----4-:R-:W-:Y:S01]  /*32a0*/  FADD R13, R65, R12 ;  /* 0x0000000c410d7221 */ /* 0x010fe20000000000 */
[----:B------:R-:W-:-:S03]  /*32b0*/  IADD3 R12, P4, PT, R58, UR32, RZ ;  /* 0x000000203a0c7c10 */ /* 0x000fc6000ff9e0ff */
[----:B------:R-:W-:-:S03]  /*32c0*/  FADD R13, R6, R13 ;  /* 0x0000000d060d7221 */ /* 0x000fc60000000000 */
[----:B------:R3:W4:Y:S01]  /*32d0*/  MUFU.EX2 R27, R14 ;  /* 0x0000000e001b7308 */ /* 0x0007220000000800 */
[----:B------:R-:W-:-:S04]  /*32e0*/  FADD R10, R8, R13 ;  /* 0x0000000d080a7221 */ /* 0x000fc80000000000 */
[----:B-1----:R-:W-:-:S03]  /*32f0*/  FADD R13, R9, R10 ;  /* 0x0000000a090d7221 */ /* 0x002fc60000000000 */
[----:B------:R-:W1:Y:S01]  /*3300*/  MUFU.EX2 R26, R15 ;  /* 0x0000000f001a7308 */ /* 0x000e620000000800 */
[----:B------:R-:W-:Y:S01]  /*3310*/  FADD R10, R66, R13 ;  /* 0x0000000d420a7221 */ /* 0x000fe20000000000 */
[----:B---3--:R-:W-:Y:S02]  /*3320*/  IADD3 R14, P2, PT, R56, UR32, RZ ;  /* 0x00000020380e7c10 */ /* 0x008fe4000ff5e0ff */
[----:B------:R-:W-:Y:S01]  /*3330*/  IADD3.X R13, PT, PT, R59, UR6, RZ, P4, !PT ;  /* 0x000000063b0d7c10 */ /* 0x000fe2000a7fe4ff */
[----:B0-----:R-:W-:-:S03]  /*3340*/  FADD R10, R11, R10 ;  /* 0x0000000a0b0a7221 */ /* 0x001fc60000000000 */
[----:B------:R-:W0:Y:S01]  /*3350*/  MUFU.EX2 R28, R16 ;  /* 0x00000010001c7308 */ /* 0x000e220000000800 */
[----:B----4-:R-:W-:-:S07]  /*3360*/  FADD R10, R27, R10 ;  /* 0x0000000a1b0a7221 */ /* 0x010fce0000000000 */
[----:B------:R-:W3:Y:S01]  /*3370*/  MUFU.EX2 R29, R17 ;  /* 0x00000011001d7308 */ /* 0x000ee20000000800 */
[----:B-1----:R-:W-:-:S07]  /*3380*/  FADD R10, R26, R10 ;  /* 0x0000000a1a0a7221 */ /* 0x002fce0000000000 */
[----:B------:R-:W1:Y:S01]  /*3390*/  MUFU.EX2 R67, R18 ;  /* 0x0000001200437308 */ /* 0x000e620000000800 */
[----:B0-----:R-:W-:-:S07]  /*33a0*/  FADD R10, R28, R10 ;  /* 0x0000000a1c0a7221 */ /* 0x001fce0000000000 */
[----:B------:R-:W0:Y:S01]  /*33b0*/  MUFU.EX2 R30, R19 ;  /* 0x00000013001e7308 */ /* 0x000e220000000800 */
[----:B---3--:R-:W-:-:S04]  /*33c0*/  FADD R10, R29, R10 ;  /* 0x0000000a1d0a7221 */ /* 0x008fc80000000000 */
[----:B-1----:R-:W-:-:S04]  /*33d0*/  FADD R10, R67, R10 ;  /* 0x0000000a430a7221 */ /* 0x002fc80000000000 */
[----:B0-----:R-:W-:-:S05]  /*33e0*/  FADD R84, R30, R10 ;  /* 0x0000000a1e547221 */ /* 0x001fca0000000000 */
[----:B------:R2:W0:Y:S01]  /*33f0*/  SHFL.BFLY PT, R87, R84, 0x10, 0x1f ;  /* 0x0e001f0054577f89 */ /* 0x00042200000e0000 */
[----:B-----5:R-:W-:Y:S05]  /*3400*/  @!P3 BRA `(.L_x_14) ;  /* 0x00000024002cb947 */ /* 0x020fea0003800000 */
.L_x_23:
[----:B------:R-:W-:Y:S01]  /*3410*/  IADD3.X R15, PT, PT, R57, UR6, RZ, P2, !PT ;  /* 0x00000006390f7c10 */ /* 0x000fe200097fe4ff */
[----:B------:R1:W3:Y:S01]  /*3420*/  LDG.E.U8 R89, desc[UR26][R12.64] ;  /* 0x0000001a0c597981 */ /* 0x0002e2000c1e1100 */
[----:B------:R-:W-:Y:S02]  /*3430*/  IADD3 R16, P3, PT, R54, UR32, RZ ;  /* 0x0000002036107c10 */ /* 0x000fe4000ff7e0ff */
[----:B------:R-:W-:Y:S01]  /*3440*/  IADD3 R18, P4, PT, R52, UR32, RZ ;  /* 0x0000002034127c10 */ /* 0x000fe2000ff9e0ff */
[----:B------:R-:W4:Y:S01]  /*3450*/  LDG.E.U8 R91, desc[UR26][R14.64] ;  /* 0x0000001a0e5b7981 */ /* 0x000f22000c1e1100 */
[----:B------:R-:W-:Y:S02]  /*3460*/  IADD3 R20, P2, PT, R50, UR32, RZ ;  /* 0x0000002032147c10 */ /* 0x000fe4000ff5e0ff */
[----:B------:R-:W-:Y:S02]  /*3470*/  IADD3.X R17, PT, PT, R55, UR6, RZ, P3, !PT ;  /* 0x0000000637117c10 */ /* 0x000fe40009ffe4ff */
[----:B------:R-:W-:-:S02]  /*3480*/  IADD3.X R19, PT, PT, R53, UR6, RZ, P4, !PT ;  /* 0x0000000635137c10 */ /* 0x000fc4000a7fe4ff */
[----:B------:R-:W-:Y:S01]  /*3490*/  IADD3.X R21, PT, PT, R51, UR6, RZ, P2, !PT ;  /* 0x0000000633157c10 */ /* 0x000fe200097fe4ff */
[----:B------:R-:W5:Y:S01]  /*34a0*/  LDG.E.U8 R93, desc[UR26][R16.64] ;  /* 0x0000001a105d7981 */ /* 0x000f62000c1e1100 */
[----:B------:R-:W-:Y:S02]  /*34b0*/  IADD3 R22, P2, PT, R48, UR32, RZ ;  /* 0x0000002030167c10 */ /* 0x000fe4000ff5e0ff */
[----:B------:R-:W-:Y:S01]  /*34c0*/  IADD3 R24, P3, PT, R46, UR32, RZ ;  /* 0x000000202e187c10 */ /* 0x000fe2000ff7e0ff */
[----:B--2---:R-:W2:Y:S01]  /*34d0*/  LDG.E.U8 R95, desc[UR26][R18.64] ;  /* 0x0000001a125f7981 */ /* 0x004ea2000c1e1100 */
[----:B-1----:R-:W-:Y:S02]  /*34e0*/  IADD3 R12, P4, PT, R42, UR32, RZ ;  /* 0x000000202a0c7c10 */ /* 0x002fe4000ff9e0ff */
[----:B------:R-:W-:Y:S01]  /*34f0*/  IADD3.X R23, PT, PT, R49, UR6, RZ, P2, !PT ;  /* 0x0000000631177c10 */ /* 0x000fe200097fe4ff */
[----:B------:R-:W2:Y:S01]  /*3500*/  LDG.E.U8 R97, desc[UR26][R20.64] ;  /* 0x0000001a14617981 */ /* 0x000ea2000c1e1100 */
[----:B------:R-:W-:-:S02]  /*3510*/  IADD3.X R25, PT, PT, R47, UR6, RZ, P3, !PT ;  /* 0x000000062f197c10 */ /* 0x000fc40009ffe4ff */
[----:B------:R-:W-:Y:S01]  /*3520*/  IADD3.X R13, PT, PT, R43, UR6, RZ, P4, !PT ;  /* 0x000000062b0d7c10 */ /* 0x000fe2000a7fe4ff */
[----:B------:R-:W2:Y:S04]  /*3530*/  LDG.E.U8 R99, desc[UR26][R22.64] ;  /* 0x0000001a16637981 */ /* 0x000ea8000c1e1100 */
[----:B------:R-:W2:Y:S04]  /*3540*/  LDG.E.U8 R101, desc[UR26][R24.64] ;  /* 0x0000001a18657981 */ /* 0x000ea8000c1e1100 */
[----:B------:R1:W2:Y:S01]  /*3550*/  LDG.E.U8 R103, desc[UR26][R12.64] ;  /* 0x0000001a0c677981 */ /* 0x0002a2000c1e1100 */
[----:B------:R-:W-:-:S02]  /*3560*/  F2FP.SATFINITE.E4M3.F32.PACK_AB_MERGE_C R4, R7, R4, RZ ;  /* 0x000000040704723e */ /* 0x000fc400048070ff */
[----:B------:R-:W-:Y:S02]  /*3570*/  F2FP.SATFINITE.E4M3.F32.PACK_AB_MERGE_C R8, R9, R8, RZ ;  /* 0x000000080908723e */ /* 0x000fe400048070ff */
[----:B------:R-:W-:Y:S02]  /*3580*/  F2FP.SATFINITE.E4M3.F32.PACK_AB_MERGE_C R7, R26, R27, RZ ;  /* 0x0000001b1a07723e */ /* 0x000fe400048070ff */
[----:B------:R-:W-:Y:S02]  /*3590*/  F2FP.SATFINITE.E4M3.F32.PACK_AB_MERGE_C R67, R30, R67, RZ ;  /* 0x000000431e43723e */ /* 0x000fe400048070ff */
[----:B------:R-:W-:Y:S02]  /*35a0*/  F2FP.SATFINITE.E4M3.F32.PACK_AB_MERGE_C R65, R6, R65, R8 ;  /* 0x000000410641723e */ /* 0x000fe40004807008 */
[----:B------:R-:W-:Y:S02]  /*35b0*/  F2FP.SATFINITE.E4M3.F32.PACK_AB_MERGE_C R64, R5, R64, R4 ;  /* 0x000000400540723e */ /* 0x000fe40004807004 */
[----:B------:R-:W-:-:S02]  /*35c0*/  F2FP.SATFINITE.E4M3.F32.PACK_AB_MERGE_C R66, R11, R66, R7 ;  /* 0x000000420b42723e */ /* 0x000fc40004807007 */
[----:B------:R-:W-:Y:S02]  /*35d0*/  F2FP.SATFINITE.E4M3.F32.PACK_AB_MERGE_C R67, R29, R28, R67 ;  /* 0x0000001c1d43723e */ /* 0x000fe40004807043 */
[----:B-1----:R-:W1:Y:S02]  /*35e0*/  LDTM.x32 R4, tmem[UR15] ;  /* 0x0000000f000479ee */ /* 0x002e6400082c0000 */
        /* <DEDUP_REMOVED lines=31> */
[----:B------:R-:W-:Y:S01]  /*37e0*/  FMUL R35, R76, R35 ;  /* 0x000000234c237220 */ /* 0x000fe20000400000 */
[----:B------:R-:W-:Y:S01]  /*37f0*/  ULEA UR16, UR31, UR13, 0x3 ;  /* 0x0000000d1f107291 */ /* 0x000fe2000f8e18ff */
[----:B0-----:R-:W-:Y:S01]  /*3800*/  FADD R84, R84, R87 ;  /* 0x0000005754547221 */ /* 0x001fe20000000000 */
[----:B------:R-:W-:-:S02]  /*3810*/  UMOV UR6, UR7 ;  /* 0x0000000700067c82 */ /* 0x000fc40008000000 */
[----:B------:R-:W-:Y:S01]  /*3820*/  UIADD3 UR16, UPT, UPT, UR16, 0x4800, URZ ;  /* 0x0000480010107890 */ /* 0x000fe2000fffe0ff */
[----:B---3--:R0:W-:Y:S04]  /*3830*/  STS.U8 [R40+UR13+0x4000], R89 ;  /* 0x0040005928007988 */ /* 0x0081e8000800000d */
[----:B----4-:R0:W-:Y:S04]  /*3840*/  STS.U8 [R40+UR13+0x4100], R91 ;  /* 0x0041005b28007988 */ /* 0x0101e8000800000d */
[----:B-----5:R0:W-:Y:S04]  /*3850*/  STS.U8 [R40+UR13+0x4200], R93 ;  /* 0x0042005d28007988 */ /* 0x0201e8000800000d */
[----:B--2---:R0:W-:Y:S04]  /*3860*/  STS.U8 [R40+UR13+0x4300], R95 ;  /* 0x0043005f28007988 */ /* 0x0041e8000800000d */
[----:B------:R0:W-:Y:S04]  /*3870*/  STS.U8 [R40+UR13+0x4400], R97 ;  /* 0x0044006128007988 */ /* 0x0001e8000800000d */
[----:B------:R0:W-:Y:S04]  /*3880*/  STS.U8 [R40+UR13+0x4500], R99 ;  /* 0x0045006328007988 */ /* 0x0001e8000800000d */
[----:B------:R0:W-:Y:S04]  /*3890*/  STS.U8 [R40+UR13+0x4600], R101 ;  /* 0x0046006528007988 */ /* 0x0001e8000800000d */
[----:B------:R0:W-:Y:S04]  /*38a0*/  STS.U8 [R40+UR13+0x4700], R103 ;  /* 0x0047006728007988 */ /* 0x0001e8000800000d */
[----:B------:R0:W-:Y:S01]  /*38b0*/  STS.128 [R41+0x2000], R64 ;  /* 0x0020004029007388 */ /* 0x0001e20000000c00 */
[----:B------:R-:W-:Y:S01]  /*38c0*/  NOP ;  /* 0x0000000000007918 */ /* 0x000fe20000000000 */
[----:B------:R0:W-:Y:S01]  /*38d0*/  STTM.x32 tmem[UR15], R4 ;  /* 0x00000004000079ed */ /* 0x0001e200082c000f */
[----:B------:R-:W1:Y:S02]  /*38e0*/  FENCE.VIEW.ASYNC.T ;  /* 0x00000000000073c6 */ /* 0x000e640000000200 */
[----:B-1----:R-:W-:Y:S06]  /*38f0*/  BAR.SYNC.DEFER_BLOCKING 0x0 ;  /* 0x0000000000007b1d */ /* 0x002fec0000010000 */
[----:B------:R1:W-:Y:S06]  /*3900*/  MEMBAR.ALL.CTA ;  /* 0x0000000000007992 */ /* 0x0003ec0000008000 */
[----:B-1----:R-:W1:Y:S02]  /*3910*/  FENCE.VIEW.ASYNC.S ;  /* 0x00000000000073c6 */ /* 0x002e640000000000 */
[----:B-1----:R-:W-:Y:S06]  /*3920*/  BAR.SYNC.DEFER_BLOCKING 0x0 ;  /* 0x0000000000007b1d */ /* 0x002fec0000010000 */
[----:B------:R-:W-:Y:S05]  /*3930*/  BRA.U UP1, `(.L_x_15) ;  /* 0x0000000101307547 */ /* 0x000fea000b800000 */
[----:B------:R-:W-:Y:S01]  /*3940*/  UMOV UR10, UR16 ;  /* 0x00000010000a7c82 */ /* 0x000fe20008000000 */
[----:B------:R-:W-:Y:S01]  /*3950*/  UMOV UR11, URZ ;  /* 0x000000ff000b7c82 */ /* 0x000fe20008000000 */
[----:B------:R-:W-:Y:S01]  /*3960*/  UMOV UR22, UR34 ;  /* 0x0000002200167c82 */ /* 0x000fe20008000000 */
[----:B------:R-:W-:Y:S01]  /*3970*/  UMOV UR23, 0xc0004010 ;  /* 0xc000401000177882 */ /* 0x000fe20000000000 */
[----:B------:R-:W-:Y:S01]  /*3980*/  UMOV UR20, UR29 ;  /* 0x0000001d00147c82 */ /* 0x000fe20008000000 */
[----:B------:R-:W-:Y:S01]  /*3990*/  UMOV UR21, 0xc0004010 ;  /* 0xc000401000157882 */ /* 0x000fe20000000000 */
[----:B------:R-:W-:Y:S01]  /*39a0*/  UMOV UR24, 0x0 ;  /* 0x0000000000187882 */ /* 0x000fe20000000000 */
[----:B------:R-:W-:Y:S01]  /*39b0*/  UMOV UR25, 0x8100010 ;  /* 0x0810001000197882 */ /* 0x000fe20000000000 */
[----:B------:R-:W-:Y:S01]  /*39c0*/  UMOV UR7, UR10 ;  /* 0x0000000a00077c82 */ /* 0x000fe20008000000 */
[----:B------:R1:W-:Y:S01]  /*39d0*/  UTCQMMA gdesc[UR22], gdesc[UR20], tmem[UR28], tmem[UR24], idesc[UR25], UPT ;  /* 0x00ff1814160075ea */ /* 0x0003e2000b80031c */
[----:B------:R1:W-:Y:S01]  /*39e0*/  UTCBAR [UR7], URZ ;  /* 0x000000ff070073e9 */ /* 0x0003e200080000ff */
[----:B------:R-:W-:-:S02]  /*39f0*/  NOP ;  /* 0x0000000000007918 */ /* 0x000fc40000000000 */
.L_x_15:
[----:B------:R-:W-:Y:S01]  /*3a00*/  UIADD3 UR31, UPT, UPT, UR31, 0x1, URZ ;  /* 0x000000011f1f7890 */ /* 0x000fe2000fffe0ff */
[----:B------:R-:W-:Y:S01]  /*3a10*/  FFMA R74, R85, R74, R84 ;  /* 0x0000004a554a7223 */ /* 0x000fe20000000054 */
[----:B------:R-:W-:Y:S01]  /*3a20*/  UIADD3 UR8, UPT, UPT, UR8, 0x20, URZ ;  /* 0x0000002008087890 */ /* 0x000fe2000fffe0ff */
[----:B------:R-:W-:Y:S01]  /*3a30*/  IMAD.IADD R77, R75, 0x1, R77 ;  /* 0x000000014b4d7824 */ /* 0x000fe200078e024d */
[----:B------:R-:W-:Y:S01]  /*3a40*/  UISETP.GT.AND UP2, UPT, UR31, 0x1, UPT ;  /* 0x000000011f00788c */ /* 0x000fe2000bf44270 */
[----:B0-----:R-:W-:Y:S01]  /*3a50*/  IMAD.U32 R20, RZ, RZ, UR6 ;  /* 0x00000006ff147e24 */ /* 0x001fe2000f8e00ff */
[----:B------:R-:W-:Y:S01]  /*3a60*/  UIADD3 UR32, UPT, UPT, UR30, UR32, URZ ;  /* 0x000000201e207290 */ /* 0x000fe2000fffe0ff */
[----:B------:R-:W-:Y:S01]  /*3a70*/  IMAD.MOV.U32 R22, RZ, RZ, R45 ;  /* 0x000000ffff167224 */ /* 0x000fe200078e002d */
[----:B-1----:R-:W-:Y:S02]  /*3a80*/  USEL UR7, URZ, 0x1, !UP2 ;  /* 0x00000001ff077887 */ /* 0x002fe4000d000000 */
[----:B------:R-:W-:-:S02]  /*3a90*/  USEL UR31, UR31, URZ, !UP2 ;  /* 0x000000ff1f1f7287 */ /* 0x000fc4000d000000 */
[----:B------:R-:W-:Y:S02]  /*3aa0*/  UISETP.GE.AND UP2, UPT, UR8, UR9, UPT ;  /* 0x000000090800728c */ /* 0x000fe4000bf46270 */
[----:B------:R-:W-:-:S07]  /*3ab0*/  ULOP3.LUT UR7, UR6, UR7, URZ, 0x3c, !UPT ;  /* 0x0000000706077292 */ /* 0x000fce000f8e3cff */
[----:B------:R-:W-:Y:S05]  /*3ac0*/  BRA.U !UP2, `(.L_x_16) ;  /* 0xffffffed0aac7547 */ /* 0x000fea000b83ffff */
.L_x_11:
[----:B------:R-:W1:Y:S02]  /*3ad0*/  LDCU UR4, c[0x0][0x3f0] ;  /* 0x00007e00ff0477ac */ /* 0x000e640008000800 */
[----:B-1----:R-:W-:-:S09]  /*3ae0*/  UISETP.GE.AND UP0, UPT, UR4, 0x1, UPT ;  /* 0x000000010400788c */ /* 0x002fd2000bf06270 */
[----:B------:R-:W-:Y:S05]  /*3af0*/  BRA.U !UP0, `(.L_x_17) ;  /* 0x0000000108107547 */ /* 0x000fea000b800000 */
[----:B------:R-:W-:-:S06]  /*3b00*/  USHF.L.U32 UR6, UR6, 0x1f, URZ ;  /* 0x0000001f06067899 */ /* 0x000fcc00080006ff */
[----:B0-----:R-:W-:-:S04]  /*3b10*/  IMAD.U32 R4, RZ, RZ, UR6 ;  /* 0x00000006ff047e24 */ /* 0x001fc8000f8e00ff */
[----:B------:R-:W0:Y:S02]  /*3b20*/  SYNCS.PHASECHK.TRANS64.TRYWAIT P2, [UR16], R4 ;  /* 0x00000004ff0075a7 */ /* 0x000e240008041110 */
[----:B0-----:R-:W-:Y:S05]  /*3b30*/  @!P2 BRA `(.L_x_18) ;  /* 0x0000001c006ca947 */ /* 0x001fea0003800000 */
.L_x_17:
[----:B------:R-:W-:Y:S01]  /*3b40*/  BAR.SYNC.DEFER_BLOCKING 0x0 ;  /* 0x0000000000007b1d */ /* 0x000fe20000010000 */
[----:B------:R-:W-:Y:S02]  /*3b50*/  FSETP.GEU.AND P2, PT, R74, 1.175494350822287508e-38, PT ;  /* 0x008000004a00780b */ /* 0x000fe40003f4e000 */
[----:B------:R-:W-:-:S03]  /*3b60*/  LOP3.LUT R39, R0, 0x80, RZ, 0xc0, !PT ;  /* 0x0000008000277812 */ /* 0x000fc600078ec0ff */
[----:B------:R-:W1:Y:S01]  /*3b70*/  LDCU.64 UR4, c[0x0][0x3e0] ;  /* 0x00007c00ff0477ac */ /* 0x000e620008000a00 */
[----:B------:R-:W-:Y:S02]  /*3b80*/  LEA R46, R39, UR13, 0x5 ;  /* 0x0000000d272e7c11 */ /* 0x000fe4000f8e28ff */
[----:B------:R-:W-:-:S03]  /*3b90*/  FSEL R39, RZ, -23, P2 ;  /* 0xc1b80000ff277808 */ /* 0x000fc60001000000 */
[----:B------:R-:W-:Y:S01]  /*3ba0*/  IMAD R37, R37, 0x10, R46 ;  /* 0x0000001025257824 */ /* 0x000fe200078e022e */
[----:B------:R-:W3:Y:S02]  /*3bb0*/  @!P1 SYNCS.CCTL.IV [UR13+0x4800] ;  /* 0x00480000ff0099b1 */ /* 0x000ee4000800000d */
[----:B---3--:R-:W-:Y:S01]  /*3bc0*/  BAR.SYNC.DEFER_BLOCKING 0x0 ;  /* 0x0000000000007b1d */ /* 0x008fe20000010000 */
[----:B-1----:R-:W-:-:S05]  /*3bd0*/  UIMAD UR4, UR12, UR4, URZ ;  /* 0x000000040c0472a4 */ /* 0x002fca000f8e02ff */
[----:B------:R-:W1:Y:S02]  /*3be0*/  @!P1 SYNCS.CCTL.IV [UR13+0x4808] ;  /* 0x00480800ff0099b1 */ /* 0x000e64000800000d */
[----:B-1----:R1:W-:Y:S01]  /*3bf0*/  STSM.16.M88 [R2], R74 ;  /* 0x0000004a02007844 */ /* 0x0023e20000000000 */
[----:B------:R-:W-:Y:S01]  /*3c00*/  BAR.SYNC.DEFER_BLOCKING 0x0 ;  /* 0x0000000000007b1d */ /* 0x000fe20000010000 */
[----:B-1----:R-:W-:-:S05]  /*3c10*/  @!P2 FMUL R74, R74, 8388608 ;  /* 0x4b0000004a4aa820 */ /* 0x002fca0000400000 */
[----:B0-----:R-:W0:Y:S01]  /*3c20*/  LDTM.x32 R4, tmem[UR15] ;  /* 0x0000000f000479ee */ /* 0x001e2200082c0000 */
[----:B--2---:R-:W-:-:S05]  /*3c30*/  VIADD R41, R74, 0xc0cafb0d ;  /* 0xc0cafb0d4a297836 */ /* 0x004fca0000000000 */
[----:B------:R-:W-:-:S04]  /*3c40*/  LOP3.LUT R41, R41, 0xff800000, RZ, 0xc0, !PT ;  /* 0xff80000029297812 */ /* 0x000fc800078ec0ff */
[----:B------:R-:W-:Y:S01]  /*3c50*/  I2FP.F32.S32 R42, R41 ;  /* 0x00000029002a7245 */ /* 0x000fe20000201400 */
[----:B------:R-:W-:Y:S01]  /*3c60*/  IMAD.IADD R41, R74, 0x1, -R41 ;  /* 0x000000014a297824 */ /* 0x000fe200078e0a29 */
[----:B------:R-:W1:Y:S03]  /*3c70*/  LDSM.16.M88 R40, [R38+UR13] ;  /* 0x0000000d2628783b */ /* 0x000e660008000000 */
[----:B------:R-:W-:Y:S01]  /*3c80*/  FFMA.FTZ R39, R42, 1.1920928955078125e-07, R39 ;  /* 0x340000002a277823 */ /* 0x000fe20000010027 */
[----:B------:R-:W-:Y:S01]  /*3c90*/  FADD R41, R41, -1 ;  /* 0xbf80000029297421 */ /* 0x000fe20000000000 */
[----:B------:R-:W-:Y:S01]  /*3ca0*/  NOP ;  /* 0x0000000000007918 */ /* 0x000fe20000000000 */
[----:B0-----:R-:W-:Y:S01]  /*3cb0*/  BAR.SYNC.DEFER_BLOCKING 0x0 ;  /* 0x0000000000007b1d */ /* 0x001fe20000010000 */
[C---:B-1----:R-:W-:Y:S02]  /*3cc0*/  FSETP.GT.AND P1, PT, |R40|.reuse, 8.50705917302346158658e+37, PT ;  /* 0x7e8000002800780b */ /* 0x042fe40003f24200 */
[----:B------:R-:W-:-:S11]  /*3cd0*/  FSETP.GEU.AND P2, PT, |R40|, 1.175494350822287508e-38, PT ;  /* 0x008000002800780b */ /* 0x000fd60003f4e200 */
[----:B------:R-:W-:Y:S01]  /*3ce0*/  @P1 FMUL R40, R40, 0.25 ;  /* 0x3e80000028281820 */ /* 0x000fe20000400000 */
[----:B------:R-:W-:Y:S01]  /*3cf0*/  @P1 FMUL R4, R4, 0.25 ;  /* 0x3e80000004041820 */ /* 0x000fe20000400000 */
[----:B------:R-:W-:Y:S01]  /*3d00*/  @P1 FMUL R5, R5, 0.25 ;  /* 0x3e80000005051820 */ /* 0x000fe20000400000 */
[----:B------:R-:W-:Y:S01]  /*3d10*/  @P1 FMUL R6, R6, 0.25 ;  /* 0x3e80000006061820 */ /* 0x000fe20000400000 */
[----:B------:R-:W-:Y:S01]  /*3d20*/  @!P2 FMUL R40, R40, 16777216 ;  /* 0x4b8000002828a820 */ /* 0x000fe20000400000 */
[----:B------:R-:W-:Y:S01]  /*3d30*/  @P1 FMUL R7, R7, 0.25 ;  /* 0x3e80000007071820 */ /* 0x000fe20000400000 */
[----:B------:R-:W-:Y:S01]  /*3d40*/  @P1 FMUL R8, R8, 0.25 ;  /* 0x3e80000008081820 */ /* 0x000fe20000400000 */
[----:B------:R-:W-:Y:S01]  /*3d50*/  @P1 FMUL R9, R9, 0.25 ;  /* 0x3e80000009091820 */ /* 0x000fe20000400000 */
[----:B------:R-:W-:Y:S01]  /*3d60*/  @P1 FMUL R20, R20, 0.25 ;  /* 0x3e80000014141820 */ /* 0x000fe20000400000 */
[----:B------:R-:W-:Y:S01]  /*3d70*/  @P1 FMUL R21, R21, 0.25 ;  /* 0x3e80000015151820 */ /* 0x000fe20000400000 */
[----:B------:R-:W0:Y:S01]  /*3d80*/  MUFU.RCP R40, R40 ;  /* 0x0000002800287308 */ /* 0x000e220000001000 */
[----:B------:R-:W-:Y:S01]  /*3d90*/  @P1 FMUL R22, R22, 0.25 ;  /* 0x3e80000016161820 */ /* 0x000fe20000400000 */
[----:B------:R-:W-:Y:S01]  /*3da0*/  @P1 FMUL R23, R23, 0.25 ;  /* 0x3e80000017171820 */ /* 0x000fe20000400000 */
[----:B------:R-:W-:Y:S01]  /*3db0*/  @P1 FMUL R18, R18, 0.25 ;  /* 0x3e80000012121820 */ /* 0x000fe20000400000 */
[----:B------:R-:W-:Y:S01]  /*3dc0*/  @P1 FMUL R19, R19, 0.25 ;  /* 0x3e80000013131820 */ /* 0x000fe20000400000 */
[----:B------:R-:W-:Y:S01]  /*3dd0*/  @P1 FMUL R24, R24, 0.25 ;  /* 0x3e80000018181820 */ /* 0x000fe20000400000 */
[----:B------:R-:W-:Y:S01]  /*3de0*/  @P1 FMUL R25, R25, 0.25 ;  /* 0x3e80000019191820 */ /* 0x000fe20000400000 */
[----:B------:R-:W-:Y:S01]  /*3df0*/  @!P2 FMUL R4, R4, 16777216 ;  /* 0x4b8000000404a820 */ /* 0x000fe20000400000 */
[----:B------:R-:W-:Y:S01]  /*3e00*/  @!P2 FMUL R5, R5, 16777216 ;  /* 0x4b8000000505a820 */ /* 0x000fe20000400000 */
[----:B------:R-:W-:Y:S01]  /*3e10*/  @!P2 FMUL R6, R6, 16777216 ;  /* 0x4b8000000606a820 */ /* 0x000fe20000400000 */
[----:B------:R-:W-:Y:S01]  /*3e20*/  @!P2 FMUL R7, R7, 16777216 ;  /* 0x4b8000000707a820 */ /* 0x000fe20000400000 */
[----:B------:R-:W-:Y:S01]  /*3e30*/  @!P2 FMUL R8, R8, 16777216 ;  /* 0x4b8000000808a820 */ /* 0x000fe20000400000 */
[----:B------:R-:W-:Y:S01]  /*3e40*/  @!P2 FMUL R9, R9, 16777216 ;  /* 0x4b8000000909a820 */ /* 0x000fe20000400000 */
        /* <DEDUP_REMOVED lines=24> */
[----:B------:R-:W-:Y:S01]  /*3fd0*/  @P1 FMUL R34, R34, 0.25 ;  /* 0x3e80000022221820 */ /* 0x000fe20000400000 */
[----:B------:R-:W-:Y:S01]  /*3fe0*/  @P1 FMUL R35, R35, 0.25 ;  /* 0x3e80000023231820 */ /* 0x000fe20000400000 */
[C---:B0-----:R-:W-:Y:S01]  /*3ff0*/  FMUL R4, R40.reuse, R4 ;  /* 0x0000000428047220 */ /* 0x041fe20000400000 */
[C---:B------:R-:W-:Y:S01]  /*4000*/  FMUL R5, R40.reuse, R5 ;  /* 0x0000000528057220 */ /* 0x040fe20000400000 */
[C---:B------:R-:W-:Y:S01]  /*4010*/  FMUL R6, R40.reuse, R6 ;  /* 0x0000000628067220 */ /* 0x040fe20000400000 */
[C---:B------:R-:W-:Y:S01]  /*4020*/  FMUL R7, R40.reuse, R7 ;  /* 0x0000000728077220 */ /* 0x040fe20000400000 */
[C---:B------:R-:W-:Y:S01]  /*4030*/  FMUL R8, R40.reuse, R8 ;  /* 0x0000000828087220 */ /* 0x040fe20000400000 */
[----:B------:R-:W-:Y:S01]  /*4040*/  FMUL R9, R40, R9 ;  /* 0x0000000928097220 */ /* 0x000fe20000400000 */
[----:B------:R-:W-:Y:S01]  /*4050*/  @!P2 FMUL R26, R26, 16777216 ;  /* 0x4b8000001a1aa820 */ /* 0x000fe20000400000 */
[----:B------:R-:W-:Y:S01]  /*4060*/  @!P2 FMUL R27, R27, 16777216 ;  /* 0x4b8000001b1ba820 */ /* 0x000fe20000400000 */
[----:B------:R-:W-:Y:S01]  /*4070*/  @!P2 FMUL R28, R28, 16777216 ;  /* 0x4b8000001c1ca820 */ /* 0x000fe20000400000 */
[----:B------:R-:W-:Y:S01]  /*4080*/  @!P2 FMUL R29, R29, 16777216 ;  /* 0x4b8000001d1da820 */ /* 0x000fe20000400000 */
        /* <DEDUP_REMOVED lines=24> */
[----:B------:R-:W-:Y:S01]  /*4210*/  F2FP.SATFINITE.E4M3.F32.PACK_AB_MERGE_C R4, R5, R4, RZ ;  /* 0x000000040504723e */ /* 0x000fe200048070ff */
[C---:B------:R-:W-:Y:S01]  /*4220*/  FMUL R28, R40.reuse, R28 ;  /* 0x0000001c281c7220 */ /* 0x040fe20000400000 */
[----:B------:R-:W-:Y:S01]  /*4230*/  F2FP.SATFINITE.E4M3.F32.PACK_AB_MERGE_C R6, R7, R6, RZ ;  /* 0x000000060706723e */ /* 0x000fe200048070ff */
[C---:B------:R-:W-:Y:S01]  /*4240*/  FMUL R29, R40.reuse, R29 ;  /* 0x0000001d281d7220 */ /* 0x040fe20000400000 */
[----:B------:R-:W-:Y:S01]  /*4250*/  F2FP.SATFINITE.E4M3.F32.PACK_AB_MERGE_C R8, R9, R8, RZ ;  /* 0x000000080908723e */ /* 0x000fe200048070ff */
[C---:B------:R-:W-:Y:S01]  /*4260*/  FMUL R12, R40.reuse, R12 ;  /* 0x0000000c280c7220 */ /* 0x040fe20000400000 */
[C---:B------:R-:W-:Y:S01]  /*4270*/  FMUL R13, R40.reuse, R13 ;  /* 0x0000000d280d7220 */ /* 0x040fe20000400000 */
[C---:B------:R-:W-:Y:S01]  /*4280*/  FMUL R14, R40.reuse, R14 ;  /* 0x0000000e280e7220 */ /* 0x040fe20000400000 */
[C---:B------:R-:W-:Y:S01]  /*4290*/  FMUL R15, R40.reuse, R15 ;  /* 0x0000000f280f7220 */ /* 0x040fe20000400000 */
[C---:B------:R-:W-:Y:S01]  /*42a0*/  FMUL R16, R40.reuse, R16 ;  /* 0x0000001028107220 */ /* 0x040fe20000400000 */
        /* <DEDUP_REMOVED lines=10> */
[----:B------:R-:W-:Y:S01]  /*4350*/  FMUL R35, R40, R35 ;  /* 0x0000002328237220 */ /* 0x000fe20000400000 */
[----:B------:R-:W-:-:S02]  /*4360*/  F2FP.SATFINITE.E4M3.F32.PACK_AB_MERGE_C R18, R19, R18, RZ ;  /* 0x000000121312723e */ /* 0x000fc400048070ff */
[----:B------:R-:W-:Y:S02]  /*4370*/  F2FP.SATFINITE.E4M3.F32.PACK_AB_MERGE_C R24, R25, R24, RZ ;  /* 0x000000181918723e */ /* 0x000fe400048070ff */
[----:B------:R-:W-:Y:S02]  /*4380*/  LOP3.LUT R19, R4, 0xffff, RZ, 0xc0, !PT ;  /* 0x0000ffff04137812 */ /* 0x000fe400078ec0ff */
[----:B------:R-:W-:Y:S02]  /*4390*/  LOP3.LUT R40, R6, 0xffff, RZ, 0xc0, !PT ;  /* 0x0000ffff06287812 */ /* 0x000fe400078ec0ff */
[----:B------:R-:W-:Y:S02]  /*43a0*/  LOP3.LUT R21, R8, 0xffff, RZ, 0xc0, !PT ;  /* 0x0000ffff08157812 */ /* 0x000fe400078ec0ff */
[----:B------:R-:W-:Y:S02]  /*43b0*/  F2FP.SATFINITE.E4M3.F32.PACK_AB_MERGE_C R26, R27, R26, RZ ;  /* 0x0000001a1b1a723e */ /* 0x000fe400048070ff */
[----:B------:R-:W-:-:S02]  /*43c0*/  F2FP.SATFINITE.E4M3.F32.PACK_AB_MERGE_C R28, R29, R28, RZ ;  /* 0x0000001c1d1c723e */ /* 0x000fc400048070ff */
[----:B------:R-:W-:Y:S02]  /*43d0*/  LOP3.LUT R20, R20, 0xffff, RZ, 0xc0, !PT ;  /* 0x0000ffff14147812 */ /* 0x000fe400078ec0ff */
[----:B------:R-:W-:Y:S02]  /*43e0*/  LOP3.LUT R27, R22, 0xffff, RZ, 0xc0, !PT ;  /* 0x0000ffff161b7812 */ /* 0x000fe400078ec0ff */
[----:B------:R-:W-:Y:S02]  /*43f0*/  F2FP.SATFINITE.E4M3.F32.PACK_AB_MERGE_C R12, R13, R12, RZ ;  /* 0x0000000c0d0c723e */ /* 0x000fe400048070ff */
[----:B------:R-:W-:Y:S02]  /*4400*/  F2FP.SATFINITE.E4M3.F32.PACK_AB_MERGE_C R14, R15, R14, RZ ;  /* 0x0000000e0f0e723e */ /* 0x000fe400048070ff */
[----:B------:R-:W-:Y:S02]  /*4410*/  F2FP.SATFINITE.E4M3.F32.PACK_AB_MERGE_C R16, R17, R16, RZ ;  /* 0x000000101110723e */ /* 0x000fe400048070ff */
[----:B------:R-:W-:-:S02]  /*4420*/  LOP3.LUT R29, R24, 0xffff, RZ, 0xc0, !PT ;  /* 0x0000ffff181d7812 */ /* 0x000fc400078ec0ff */
[----:B------:R-:W-:Y:S02]  /*4430*/  F2FP.SATFINITE.E4M3.F32.PACK_AB_MERGE_C R30, R31, R30, RZ ;  /* 0x0000001e1f1e723e */ /* 0x000fe400048070ff */
[----:B------:R-:W-:Y:S02]  /*4440*/  F2FP.SATFINITE.E4M3.F32.PACK_AB_MERGE_C R32, R33, R32, RZ ;  /* 0x000000202120723e */ /* 0x000fe400048070ff */
[----:B------:R-:W-:Y:S02]  /*4450*/  PRMT R5, R21, 0x3340, R0 ;  /* 0x0000334015057816 */ /* 0x000fe40000000000 */
[----:B------:R-:W-:Y:S02]  /*4460*/  PRMT R4, R19, 0x3340, R40 ;  /* 0x0000334013047816 */ /* 0x000fe40000000028 */
[----:B------:R-:W-:Y:S02]  /*4470*/  PRMT R8, R20, 0x3340, R27 ;  /* 0x0000334014087816 */ /* 0x000fe4000000001b */
[----:B------:R-:W-:-:S02]  /*4480*/  LOP3.LUT R23, R12, 0xffff, RZ, 0xc0, !PT ;  /* 0x0000ffff0c177812 */ /* 0x000fc400078ec0ff */
[----:B------:R-:W-:Y:S02]  /*4490*/  LOP3.LUT R42, R14, 0xffff, RZ, 0xc0, !PT ;  /* 0x0000ffff0e2a7812 */ /* 0x000fe400078ec0ff */
[----:B------:R-:W-:Y:S01]  /*44a0*/  LOP3.LUT R25, R16, 0xffff, RZ, 0xc0, !PT ;  /* 0x0000ffff10197812 */ /* 0x000fe200078ec0ff */
[----:B------:R-:W-:Y:S01]  /*44b0*/  IMAD.MOV.U32 R16, RZ, RZ, 0x3dc6b27f ;  /* 0x3dc6b27fff107424 */ /* 0x000fe200078e00ff */
[----:B------:R-:W-:Y:S02]  /*44c0*/  PRMT R9, R29, 0x3340, R0 ;  /* 0x000033401d097816 */ /* 0x000fe40000000000 */
[----:B------:R-:W-:Y:S02]  /*44d0*/  LOP3.LUT R28, R28, 0xffff, RZ, 0xc0, !PT ;  /* 0x0000ffff1c1c7812 */ /* 0x000fe400078ec0ff */
[----:B------:R-:W-:Y:S02]  /*44e0*/  LOP3.LUT R31, R30, 0xffff, RZ, 0xc0, !PT ;  /* 0x0000ffff1e1f7812 */ /* 0x000fe400078ec0ff */
[----:B------:R-:W-:-:S02]  /*44f0*/  LOP3.LUT R33, R32, 0xffff, RZ, 0xc0, !PT ;  /* 0x0000ffff20217812 */ /* 0x000fc400078ec0ff */
[----:B------:R-:W-:Y:S02]  /*4500*/  PRMT R12, R4, 0x5410, R5 ;  /* 0x00005410040c7816 */ /* 0x000fe40000000005 */
[----:B------:R-:W-:Y:S02]  /*4510*/  SHF.R.U32.HI R4, RZ, 0x8, R19 ;  /* 0x00000008ff047819 */ /* 0x000fe40000011613 */
[----:B------:R-:W-:Y:S02]  /*4520*/  SHF.R.U32.HI R5, RZ, 0x8, R40 ;  /* 0x00000008ff057819 */ /* 0x000fe40000011628 */
[----:B------:R-:W-:Y:S02]  /*4530*/  F2FP.SATFINITE.E4M3.F32.PACK_AB_MERGE_C R10, R11, R10, RZ ;  /* 0x0000000a0b0a723e */ /* 0x000fe400048070ff */
[----:B------:R-:W-:Y:S02]  /*4540*/  PRMT R7, R25, 0x3340, R0 ;  /* 0x0000334019077816 */ /* 0x000fe40000000000 */
[----:B------:R-:W-:-:S02]  /*4550*/  PRMT R6, R23, 0x3340, R42 ;  /* 0x0000334017067816 */ /* 0x000fc4000000002a */
[----:B------:R-:W-:Y:S02]  /*4560*/  PRMT R15, R8, 0x5410, R9 ;  /* 0x00005410080f7816 */ /* 0x000fe40000000009 */
[----:B------:R-:W-:Y:S01]  /*4570*/  PRMT R14, R33, 0x3340, R0 ;  /* 0x00003340210e7816 */ /* 0x000fe20000000000 */
[----:B------:R-:W0:Y:S01]  /*4580*/  LDC R8, c[0x0][0x3e8] ;  /* 0x0000fa00ff087b82 */ /* 0x000e220000000800 */
[----:B------:R-:W-:Y:S02]  /*4590*/  PRMT R11, R28, 0x3340, R31 ;  /* 0x000033401c0b7816 */ /* 0x000fe4000000001f */
[----:B------:R-:W-:Y:S02]  /*45a0*/  LOP3.LUT R4, R4, 0xffff, RZ, 0xc0, !PT ;  /* 0x0000ffff04047812 */ /* 0x000fe400078ec0ff */
[----:B------:R-:W-:Y:S02]  /*45b0*/  LOP3.LUT R5, R5, 0xffff, RZ, 0xc0, !PT ;  /* 0x0000ffff05057812 */ /* 0x000fe400078ec0ff */
[----:B------:R-:W-:-:S02]  /*45c0*/  PRMT R13, R6, 0x5410, R7 ;  /* 0x00005410060d7816 */ /* 0x000fc40000000007 */
[----:B------:R-:W-:Y:S02]  /*45d0*/  PRMT R17, R11, 0x5410, R14 ;  /* 0x000054100b117816 */ /* 0x000fe4000000000e */
[----:B------:R-:W-:Y:S02]  /*45e0*/  SHF.R.U32.HI R6, RZ, 0x8, R21 ;  /* 0x00000008ff067819 */ /* 0x000fe40000011615 */
[----:B------:R-:W-:Y:S01]  /*45f0*/  PRMT R14, R4, 0x3340, R5 ;  /* 0x00003340040e7816 */ /* 0x000fe20000000005 */
[C---:B------:R-:W-:Y:S01]  /*4600*/  FFMA.FTZ R4, R41.reuse, R16, -0.16845393180847167969 ;  /* 0xbe2c7f3029047423 */ /* 0x040fe20000010010 */
[----:B------:R-:W-:Y:S02]  /*4610*/  LOP3.LUT R6, R6, 0xffff, RZ, 0xc0, !PT ;  /* 0x0000ffff06067812 */ /* 0x000fe400078ec0ff */
[----:B------:R-:W-:Y:S01]  /*4620*/  SHF.R.U32.HI R9, RZ, 0x8, R20 ;  /* 0x00000008ff097819 */ /* 0x000fe20000011614 */
[----:B------:R-:W-:Y:S01]  /*4630*/  FFMA.FTZ R4, R41, R4, 0.1716887056827545166 ;  /* 0x3e2fcf2a29047423 */ /* 0x000fe20000010004 */
[----:B------:R-:W-:-:S02]  /*4640*/  PRMT R19, R6, 0x3340, R1 ;  /* 0x0000334006137816 */ /* 0x000fc40000000001 */
[----:B------:R-:W-:Y:S01]  /*4650*/  SHF.R.U32.HI R5, RZ, 0x8, R23 ;  /* 0x00000008ff057819 */ /* 0x000fe20000011617 */
[----:B------:R-:W-:Y:S01]  /*4660*/  FFMA.FTZ R4, R41, R4, -0.17900948226451873779 ;  /* 0xbe374e4329047423 */ /* 0x000fe20000010004 */
[----:B------:R-:W-:Y:S02]  /*4670*/  SHF.R.U32.HI R6, RZ, 0x8, R42 ;  /* 0x00000008ff067819 */ /* 0x000fe4000001162a */
[----:B------:R-:W-:Y:S01]  /*4680*/  LOP3.LUT R20, R9, 0xffff, RZ, 0xc0, !PT ;  /* 0x0000ffff09147812 */ /* 0x000fe200078ec0ff */
[----:B------:R-:W-:Y:S01]  /*4690*/  FFMA.FTZ R4, R41, R4, 0.20512372255325317383 ;  /* 0x3e520bf429047423 */ /* 0x000fe20000010004 */
[----:B------:R-:W-:Y:S02]  /*46a0*/  SHF.R.U32.HI R9, RZ, 0x8, R33 ;  /* 0x00000008ff097819 */ /* 0x000fe40000011621 */
[----:B------:R-:W-:Y:S01]  /*46b0*/  LOP3.LUT R5, R5, 0xffff, RZ, 0xc0, !PT ;  /* 0x0000ffff05057812 */ /* 0x000fe200078ec0ff */
[----:B------:R-:W-:Y:S01]  /*46c0*/  FFMA.FTZ R4, R41, R4, -0.24046532809734344482 ;  /* 0xbe763c8b29047423 */ /* 0x000fe20000010004 */
[----:B------:R-:W-:-:S02]  /*46d0*/  LOP3.LUT R6, R6, 0xffff, RZ, 0xc0, !PT ;  /* 0x0000ffff06067812 */ /* 0x000fc400078ec0ff */
[----:B------:R-:W-:Y:S01]  /*46e0*/  SHF.R.U32.HI R11, RZ, 0x8, R27 ;  /* 0x00000008ff0b7819 */ /* 0x000fe2000001161b */
[----:B------:R-:W-:Y:S01]  /*46f0*/  FFMA.FTZ R4, R41, R4, 0.28857114911079406738 ;  /* 0x3e93bf9929047423 */ /* 0x000fe20000010004 */
[----:B------:R-:W-:Y:S02]  /*4700*/  LOP3.LUT R9, R9, 0xffff, RZ, 0xc0, !PT ;  /* 0x0000ffff09097812 */ /* 0x000fe400078ec0ff */
[----:B------:R-:W-:Y:S02]  /*4710*/  SHF.R.U32.HI R7, RZ, 0x8, R25 ;  /* 0x00000008ff077819 */ /* 0x000fe40000011619 */
[----:B------:R-:W-:Y:S02]  /*4720*/  PRMT R16, R5, 0x3340, R6 ;  /* 0x0000334005107816 */ /* 0x000fe40000000006 */
[----:B------:R-:W-:Y:S02]  /*4730*/  SHF.R.U32.HI R5, RZ, 0x8, R29 ;  /* 0x00000008ff057819 */ /* 0x000fe4000001161d */
[----:B------:R-:W-:-:S02]  /*4740*/  LOP3.LUT R11, R11, 0xffff, RZ, 0xc0, !PT ;  /* 0x0000ffff0b0b7812 */ /* 0x000fc400078ec0ff */
[--C-:B------:R-:W-:Y:S01]  /*4750*/  PRMT R27, R9, 0x3340, R0.reuse ;  /* 0x00003340091b7816 */ /* 0x100fe20000000000 */
[----:B0-----:R-:W-:Y:S01]  /*4760*/  IMAD R9, R3, R8, RZ ;  /* 0x0000000803097224 */ /* 0x001fe200078e02ff */
[----:B------:R-:W-:Y:S02]  /*4770*/  LOP3.LUT R7, R7, 0xffff, RZ, 0xc0, !PT ;  /* 0x0000ffff07077812 */ /* 0x000fe400078ec0ff */
[----:B------:R-:W-:Y:S02]  /*4780*/  LOP3.LUT R5, R5, 0xffff, RZ, 0xc0, !PT ;  /* 0x0000ffff05057812 */ /* 0x000fe400078ec0ff */
[----:B------:R-:W-:Y:S01]  /*4790*/  PRMT R20, R20, 0x3340, R11 ;  /* 0x0000334014147816 */ /* 0x000fe2000000000b */
[----:B------:R-:W-:Y:S01]  /*47a0*/  IMAD R11, R8, 0x2, R9 ;  /* 0x00000002080b7824 */ /* 0x000fe200078e0209 */
[----:B------:R-:W-:Y:S02]  /*47b0*/  LOP3.LUT R18, R18, 0xffff, RZ, 0xc0, !PT ;  /* 0x0000ffff12127812 */ /* 0x000fe400078ec0ff */
[----:B------:R-:W-:-:S02]  /*47c0*/  PRMT R23, R7, 0x3340, R0 ;  /* 0x0000334007177816 */ /* 0x000fc40000000000 */
[----:B------:R-:W-:Y:S02]  /*47d0*/  SHF.R.U32.HI R7, RZ, 0x8, R31 ;  /* 0x00000008ff077819 */ /* 0x000fe4000001161f */
[----:B------:R-:W-:Y:S02]  /*47e0*/  SHF.R.U32.HI R6, RZ, 0x8, R28 ;  /* 0x00000008ff067819 */ /* 0x000fe4000001161c */
[----:B------:R-:W-:Y:S01]  /*47f0*/  LOP3.LUT R3, R10, 0xffff, RZ, 0xc0, !PT ;  /* 0x0000ffff0a037812 */ /* 0x000fe200078ec0ff */
[----:B------:R-:W-:Y:S01]  /*4800*/  FFMA.FTZ R10, R41, R4, -0.36067417263984680176 ;  /* 0xbeb8aa49290a7423 */ /* 0x000fe20000010004 */
[----:B------:R-:W-:Y:S01]  /*4810*/  F2FP.SATFINITE.E4M3.F32.PACK_AB_MERGE_C R34, R35, R34, RZ ;  /* 0x000000222322723e */ /* 0x000fe200048070ff */
[----:B------:R-:W0:Y:S01]  /*4820*/  LDC.64 R28, c[0x0][0x398] ;  /* 0x0000e600ff1c7b82 */ /* 0x000e220000000a00 */
[----:B------:R-:W-:Y:S01]  /*4830*/  PRMT R25, R5, 0x3340, R0 ;  /* 0x0000334005197816 */ /* 0x000fe20000000000 */
[----:B------:R-:W-:Y:S01]  /*4840*/  FFMA.FTZ R10, R41, R10, 0.48089820146560668945 ;  /* 0x3ef6384a290a7423 */ /* 0x000fe2000001000a */
[----:B------:R-:W-:Y:S01]  /*4850*/  PRMT R5, R13, 0x4210, R18 ;  /* 0x000042100d057816 */ /* 0x000fe20000000012 */
[----:B------:R-:W-:Y:S01]  /*4860*/  IMAD R13, R8, 0x2, R11 ;  /* 0x00000002080d7824 */ /* 0x000fe200078e020b */
[----:B------:R-:W-:Y:S01]  /*4870*/  LOP3.LUT R7, R7, 0xffff, RZ, 0xc0, !PT ;  /* 0x0000ffff07077812 */ /* 0x000fe200078ec0ff */
[C---:B------:R-:W-:Y:S01]  /*4880*/  FFMA.FTZ R10, R41.reuse, R10, -0.72134751081466674805 ;  /* 0xbf38aa3b290a7423 */ /* 0x040fe2000001000a */
[----:B------:R-:W-:Y:S01]  /*4890*/  LOP3.LUT R6, R6, 0xffff, RZ, 0xc0, !PT ;  /* 0x0000ffff06067812 */ /* 0x000fe200078ec0ff */
[----:B------:R-:W-:Y:S01]  /*48a0*/  IMAD R21, R8, 0x2, R13 ;  /* 0x0000000208157824 */ /* 0x000fe200078e020d */
[----:B------:R-:W-:Y:S01]  /*48b0*/  LOP3.LUT R26, R26, 0xffff, RZ, 0xc0, !PT ;  /* 0x0000ffff1a1a7812 */ /* 0x000fe200078ec0ff */
[C---:B------:R-:W-:Y:S01]  /*48c0*/  FMUL R10, R41.reuse, R10 ;  /* 0x0000000a290a7220 */ /* 0x040fe20000400000 */
[----:B------:R-:W-:Y:S01]  /*48d0*/  LOP3.LUT R34, R34, 0xffff, RZ, 0xc0, !PT ;  /* 0x0000ffff22227812 */ /* 0x000fe200078ec0ff */
[----:B------:R-:W-:Y:S01]  /*48e0*/  IMAD.SHL.U32 R0, R0, 0x10, RZ ;  /* 0x0000001000007824 */ /* 0x000fe200078e00ff */
[----:B------:R-:W-:Y:S01]  /*48f0*/  PRMT R22, R6, 0x3340, R7 ;  /* 0x0000334006167816 */ /* 0x000fe20000000007 */
[----:B------:R-:W-:Y:S01]  /*4900*/  FMUL R10, R41, R10 ;  /* 0x0000000a290a7220 */ /* 0x000fe20000400000 */
[----:B------:R-:W-:-:S02]  /*4910*/  PRMT R4, R12, 0x4210, R3 ;  /* 0x000042100c047816 */ /* 0x000fc40000000003 */
[----:B------:R-:W-:Y:S01]  /*4920*/  PRMT R6, R15, 0x4210, R26 ;  /* 0x000042100f067816 */ /* 0x000fe2000000001a */
[----:B------:R-:W-:Y:S01]  /*4930*/  FFMA.FTZ R10, R41, 1.4426950216293334961, R10 ;  /* 0x3fb8aa3b290a7823 */ /* 0x000fe2000001000a */
[----:B------:R-:W-:Y:S02]  /*4940*/  PRMT R7, R17, 0x4210, R34 ;  /* 0x0000421011077816 */ /* 0x000fe40000000022 */
[----:B------:R-:W-:Y:S01]  /*4950*/  ISETP.GE.U32.AND P1, PT, R74, 0x7f800000, PT ;  /* 0x7f8000004a00780c */ /* 0x000fe20003f26070 */
[----:B------:R-:W-:Y:S01]  /*4960*/  FADD R10, R39, R10 ;  /* 0x0000000a270a7221 */ /* 0x000fe20000000000 */
[----:B------:R-:W-:Y:S01]  /*4970*/  PRMT R15, R16, 0x5410, R23 ;  /* 0x00005410100f7816 */ /* 0x000fe20000000017 */
[----:B------:R-:W-:Y:S01]  /*4980*/  IMAD R23, R8, 0x2, R21 ;  /* 0x0000000208177824 */ /* 0x000fe200078e0215 */
[----:B------:R1:W-:Y:S01]  /*4990*/  STS.128 [R37], R4 ;  /* 0x0000000425007388 */ /* 0x0003e20000000c00 */
[----:B------:R-:W-:Y:S02]  /*49a0*/  PRMT R14, R14, 0x5410, R19 ;  /* 0x000054100e0e7816 */ /* 0x000fe40000000013 */
[----:B------:R-:W-:-:S02]  /*49b0*/  PRMT R27, R22, 0x5410, R27 ;  /* 0x00005410161b7816 */ /* 0x000fc4000000001b */
[----:B------:R-:W-:Y:S02]  /*49c0*/  PRMT R40, R14, 0x5210, R3 ;  /* 0x000052100e287816 */ /* 0x000fe40000000003 */
[----:B------:R-:W-:Y:S02]  /*49d0*/  PRMT R43, R27, 0x5210, R34 ;  /* 0x000052101b2b7816 */ /* 0x000fe40000000022 */
[----:B------:R-:W-:Y:S01]  /*49e0*/  @P1 IMAD.MOV.U32 R3, RZ, RZ, 0x7f800000 ;  /* 0x7f800000ff031424 */ /* 0x000fe200078e00ff */
[C---:B------:R-:W-:Y:S02]  /*49f0*/  FSETP.NEU.AND P2, PT, R74.reuse, RZ, PT ;  /* 0x000000ff4a00720b */ /* 0x040fe40003f4d000 */
[----:B------:R-:W-:Y:S01]  /*4a00*/  PRMT R41, R15, 0x5210, R18 ;  /* 0x000052100f297816 */ /* 0x000fe20000000012 */
[----:B------:R-:W-:Y:S01]  /*4a10*/  @P1 FFMA.FTZ R10, R74, R3, +INF ;  /* 0x7f8000004a0a1423 */ /* 0x000fe20000010003 */
[----:B------:R-:W-:Y:S01]  /*4a20*/  IMAD R3, R36, UR5, RZ ;  /* 0x0000000524037c24 */ /* 0x000fe2000f8e02ff */
[----:B------:R-:W-:Y:S01]  /*4a30*/  USHF.R.S32.HI UR5, URZ, 0x1f, UR4 ;  /* 0x0000001fff057899 */ /* 0x000fe20008011404 */
[----:B-1----:R-:W-:Y:S01]  /*4a40*/  IMAD R5, R8, 0x2, R23 ;  /* 0x0000000208057824 */ /* 0x002fe200078e0217 */
[----:B------:R-:W-:-:S02]  /*4a50*/  PRMT R25, R20, 0x5410, R25 ;  /* 0x0000541014197816 */ /* 0x000fc40000000019 */
[----:B------:R-:W-:Y:S01]  /*4a60*/  FSEL R10, R10, -INF , P2 ;  /* 0xff8000000a0a7808 */ /* 0x000fe20001000000 */
[C---:B------:R-:W-:Y:S01]  /*4a70*/  IMAD R7, R8.reuse, 0x2, R5 ;  /* 0x0000000208077824 */ /* 0x040fe200078e0205 */
[----:B0-----:R-:W-:Y:S01]  /*4a80*/  IADD3 R74, P1, P2, R3, UR4, R28 ;  /* 0x00000004034a7c10 */ /* 0x001fe2000fa3e01c */
[----:B------:R-:W0:Y:S01]  /*4a90*/  LDCU UR4, c[0x0][0x3ec] ;  /* 0x00007d80ff0477ac */ /* 0x000e220008000800 */
[----:B------:R-:W-:Y:S01]  /*4aa0*/  SHF.R.S32.HI R4, RZ, 0x1f, R3 ;  /* 0x0000001fff047819 */ /* 0x000fe20000011403 */
[----:B------:R-:W-:Y:S02]  /*4ab0*/  IMAD R27, R8, 0x2, R7 ;  /* 0x00000002081b7824 */ /* 0x000fe400078e0207 */
[----:B------:R-:W-:Y:S01]  /*4ac0*/  FFMA R45, R10, 0.69314718246459960938, R45 ;  /* 0x3f3172180a2d7823 */ /* 0x000fe2000000002d */
[----:B------:R-:W-:Y:S01]  /*4ad0*/  PRMT R42, R25, 0x5210, R26 ;  /* 0x00005210192a7816 */ /* 0x000fe2000000001a */
[----:B------:R-:W-:Y:S01]  /*4ae0*/  IMAD R31, R8, 0x2, R27 ;  /* 0x00000002081f7824 */ /* 0x000fe200078e021b */
[----:B------:R-:W-:-:S02]  /*4af0*/  IADD3.X R10, PT, PT, R4, UR5, R29, P1, P2 ;  /* 0x00000005040a7c10 */ /* 0x000fc40008fe441d */
[-C--:B------:R-:W-:Y:S01]  /*4b00*/  IADD3 R18, P1, PT, R9, R74.reuse, RZ ;  /* 0x0000004a09127210 */ /* 0x080fe20007f3e0ff */
[C---:B------:R-:W-:Y:S01]  /*4b10*/  IMAD R33, R8.reuse, 0x2, R31 ;  /* 0x0000000208217824 */ /* 0x040fe200078e021f */
[----:B------:R-:W-:Y:S01]  /*4b20*/  IADD3 R16, P2, PT, R11, R74, RZ ;  /* 0x0000004a0b107210 */ /* 0x000fe20007f5e0ff */
[----:B------:R1:W-:Y:S01]  /*4b30*/  STS.128 [R37+0x800], R40 ;  /* 0x0008002825007388 */ /* 0x0003e20000000c00 */
[-C--:B------:R-:W-:Y:S01]  /*4b40*/  LEA.HI.X.SX32 R19, R9, R10.reuse, 0x1, P1 ;  /* 0x0000000a09137211 */ /* 0x080fe200008f0eff */
[C---:B------:R-:W-:Y:S01]  /*4b50*/  IMAD R3, R8.reuse, 0x2, R33 ;  /* 0x0000000208037824 */ /* 0x040fe200078e0221 */
[----:B------:R-:W-:Y:S01]  /*4b60*/  LEA.HI.X.SX32 R17, R11, R10, 0x1, P2 ;  /* 0x0000000a0b117211 */ /* 0x000fe200010f0eff */
[----:B------:R-:W-:Y:S01]  /*4b70*/  BAR.SYNC.DEFER_BLOCKING 0x0 ;  /* 0x0000000000007b1d */ /* 0x000fe20000010000 */
[-C--:B------:R-:W-:Y:S01]  /*4b80*/  IADD3 R14, P1, PT, R13, R74.reuse, RZ ;  /* 0x0000004a0d0e7210 */ /* 0x080fe20007f3e0ff */
[C---:B------:R-:W-:Y:S01]  /*4b90*/  IMAD R35, R8.reuse, 0x2, R3 ;  /* 0x0000000208237824 */ /* 0x040fe200078e0203 */
[----:B------:R-:W-:Y:S01]  /*4ba0*/  IADD3 R12, P3, PT, R21, R74, RZ ;  /* 0x0000004a150c7210 */ /* 0x000fe20007f7e0ff */
[----:B0-----:R-:W-:Y:S01]  /*4bb0*/  UIMAD UR4, UR12, UR4, URZ ;  /* 0x000000040c0472a4 */ /* 0x001fe2000f8e02ff */
[----:B------:R-:W-:Y:S01]  /*4bc0*/  LEA.HI.X.SX32 R15, R13, R10, 0x1, P1 ;  /* 0x0000000a0d0f7211 */ /* 0x000fe200008f0eff */
[C---:B------:R-:W-:Y:S01]  /*4bd0*/  IMAD R9, R8.reuse, 0x2, R35 ;  /* 0x0000000208097824 */ /* 0x040fe200078e0223 */
[----:B------:R-:W-:Y:S01]  /*4be0*/  IADD3 R24, P1, PT, R23, R74, RZ ;  /* 0x0000004a17187210 */ /* 0x000fe20007f3e0ff */
[----:B------:R-:W-:Y:S01]  /*4bf0*/  USHF.L.U32 UR6, UR4, 0x2, URZ ;  /* 0x0000000204067899 */ /* 0x000fe200080006ff */
[----:B------:R-:W-:Y:S01]  /*4c00*/  LEA.HI.X.SX32 R13, R21, R10, 0x1, P3 ;  /* 0x0000000a150d7211 */ /* 0x000fe200018f0eff */
[C---:B------:R-:W-:Y:S01]  /*4c10*/  IMAD R11, R8.reuse, 0x2, R9 ;  /* 0x00000002080b7824 */ /* 0x040fe200078e0209 */
[-C--:B------:R-:W-:Y:S01]  /*4c20*/  IADD3 R22, P2, PT, R5, R74.reuse, RZ ;  /* 0x0000004a05167210 */ /* 0x080fe20007f5e0ff */
[----:B------:R-:W-:Y:S01]  /*4c30*/  UIMAD.WIDE UR4, UR4, 0x4, URZ ;  /* 0x00000004040478a5 */ /* 0x000fe2000f8e02ff */
[----:B------:R-:W-:Y:S01]  /*4c40*/  IADD3 R20, P3, PT, R7, R74, RZ ;  /* 0x0000004a07147210 */ /* 0x000fe20007f7e0ff */
[----:B-1----:R-:W-:Y:S01]  /*4c50*/  IMAD R37, R8, 0x2, R11 ;  /* 0x0000000208257824 */ /* 0x002fe200078e020b */
[----:B------:R-:W-:-:S02]  /*4c60*/  LEA.HI.X.SX32 R25, R23, R10, 0x1, P1 ;  /* 0x0000000a17197211 */ /* 0x000fc400008f0eff */
[----:B------:R-:W-:Y:S01]  /*4c70*/  IADD3 R28, P1, PT, R27, R74, RZ ;  /* 0x0000004a1b1c7210 */ /* 0x000fe20007f3e0ff */
[C---:B------:R-:W-:Y:S01]  /*4c80*/  IMAD R39, R8.reuse, 0x2, R37 ;  /* 0x0000000208277824 */ /* 0x040fe200078e0225 */
[-C--:B------:R-:W-:Y:S02]  /*4c90*/  LEA.HI.X.SX32 R23, R5, R10.reuse, 0x1, P2 ;  /* 0x0000000a05177211 */ /* 0x080fe400010f0eff */
[----:B------:R-:W-:Y:S01]  /*4ca0*/  LEA.HI.X.SX32 R21, R7, R10, 0x1, P3 ;  /* 0x0000000a07157211 */ /* 0x000fe200018f0eff */
[C---:B------:R-:W-:Y:S01]  /*4cb0*/  IMAD R51, R8.reuse, 0x2, R39 ;  /* 0x0000000208337824 */ /* 0x040fe200078e0227 */
[-C--:B------:R-:W-:Y:S02]  /*4cc0*/  IADD3 R26, P2, PT, R31, R74.reuse, RZ ;  /* 0x0000004a1f1a7210 */ /* 0x080fe40007f5e0ff */
[----:B------:R-:W-:Y:S01]  /*4cd0*/  IADD3 R30, P3, PT, R33, R74, RZ ;  /* 0x0000004a211e7210 */ /* 0x000fe20007f7e0ff */
[----:B------:R-:W-:Y:S01]  /*4ce0*/  IMAD R55, R8, 0x2, R51 ;  /* 0x0000000208377824 */ /* 0x000fe200078e0233 */
[----:B------:R-:W-:-:S02]  /*4cf0*/  LEA.HI.X.SX32 R29, R27, R10, 0x1, P1 ;  /* 0x0000000a1b1d7211 */ /* 0x000fc400008f0eff */
[----:B------:R-:W-:Y:S01]  /*4d00*/  IADD3 R40, P1, PT, R3, R74, RZ ;  /* 0x0000004a03287210 */ /* 0x000fe20007f3e0ff */
[C---:B------:R-:W-:Y:S01]  /*4d10*/  IMAD R57, R8.reuse, 0x2, R55 ;  /* 0x0000000208397824 */ /* 0x040fe200078e0237 */
[-C--:B------:R-:W-:Y:S02]  /*4d20*/  LEA.HI.X.SX32 R27, R31, R10.reuse, 0x1, P2 ;  /* 0x0000000a1f1b7211 */ /* 0x080fe400010f0eff */
[----:B------:R-:W-:Y:S01]  /*4d30*/  LEA.HI.X.SX32 R31, R33, R10, 0x1, P3 ;  /* 0x0000000a211f7211 */ /* 0x000fe200018f0eff */
[C---:B------:R-:W-:Y:S01]  /*4d40*/  IMAD R59, R8.reuse, 0x2, R57 ;  /* 0x00000002083b7824 */ /* 0x040fe200078e0239 */
[----:B------:R-:W-:Y:S02]  /*4d50*/  IADD3 R32, P3, PT, R9, R74, RZ ;  /* 0x0000004a09207210 */ /* 0x000fe40007f7e0ff */
[----:B------:R-:W-:Y:S01]  /*4d60*/  LEA.HI.X.SX32 R41, R3, R10, 0x1, P1 ;  /* 0x0000000a03297211 */ /* 0x000fe200008f0eff */
[----:B------:R-:W-:Y:S01]  /*4d70*/  IMAD R3, R8, 0x2, R59 ;  /* 0x0000000208037824 */ /* 0x000fe200078e023b */
[----:B------:R-:W-:-:S02]  /*4d80*/  IADD3 R34, P2, PT, R35, R74, RZ ;  /* 0x0000004a23227210 */ /* 0x000fc40007f5e0ff */
[----:B------:R-:W-:Y:S01]  /*4d90*/  LEA.HI.X.SX32 R33, R9, R10, 0x1, P3 ;  /* 0x0000000a09217211 */ /* 0x000fe200018f0eff */
[C---:B------:R-:W-:Y:S01]  /*4da0*/  IMAD R9, R8.reuse, 0x2, R3 ;  /* 0x0000000208097824 */ /* 0x040fe200078e0203 */
[----:B------:R-:W-:Y:S02]  /*4db0*/  IADD3 R48, P1, PT, R11, R74, RZ ;  /* 0x0000004a0b307210 */ /* 0x000fe40007f3e0ff */
[----:B------:R-:W-:Y:S02]  /*4dc0*/  LEA.HI.X.SX32 R35, R35, R10, 0x1, P2 ;  /* 0x0000000a23237211 */ /* 0x000fe400010f0eff */
[----:B------:R-:W-:Y:S02]  /*4dd0*/  IADD3 R46, P2, PT, R37, R74, RZ ;  /* 0x0000004a252e7210 */ /* 0x000fe40007f5e0ff */
[----:B------:R-:W-:Y:S01]  /*4de0*/  LEA.HI.X.SX32 R49, R11, R10, 0x1, P1 ;  /* 0x0000000a0b317211 */ /* 0x000fe200008f0eff */
[----:B------:R-:W-:Y:S01]  /*4df0*/  IMAD R11, R8, 0x2, R9 ;  /* 0x00000002080b7824 */ /* 0x000fe200078e0209 */
[----:B------:R-:W-:-:S02]  /*4e00*/  IADD3 R42, P3, PT, R39, R74, RZ ;  /* 0x0000004a272a7210 */ /* 0x000fc40007f7e0ff */
[----:B------:R-:W-:Y:S01]  /*4e10*/  LEA.HI.X.SX32 R47, R37, R10, 0x1, P2 ;  /* 0x0000000a252f7211 */ /* 0x000fe200010f0eff */
[C---:B------:R-:W-:Y:S01]  /*4e20*/  IMAD R37, R8.reuse, 0x2, R11 ;  /* 0x0000000208257824 */ /* 0x040fe200078e020b */
[-C--:B------:R-:W-:Y:S02]  /*4e30*/  IADD3 R52, P1, PT, R51, R74.reuse, RZ ;  /* 0x0000004a33347210 */ /* 0x080fe40007f3e0ff */
[----:B------:R-:W-:Y:S02]  /*4e40*/  IADD3 R50, P2, PT, R55, R74, RZ ;  /* 0x0000004a37327210 */ /* 0x000fe40007f5e0ff */
[-C--:B------:R-:W-:Y:S01]  /*4e50*/  LEA.HI.X.SX32 R43, R39, R10.reuse, 0x1, P3 ;  /* 0x0000000a272b7211 */ /* 0x080fe200018f0eff */
[C---:B------:R-:W-:Y:S01]  /*4e60*/  IMAD R39, R8.reuse, 0x2, R37 ;  /* 0x0000000208277824 */ /* 0x040fe200078e0225 */
[----:B------:R-:W-:Y:S02]  /*4e70*/  LEA.HI.X.SX32 R53, R51, R10, 0x1, P1 ;  /* 0x0000000a33357211 */ /* 0x000fe400008f0eff */
[----:B------:R-:W-:Y:S01]  /*4e80*/  IADD3 R54, P3, PT, R57, R74, RZ ;  /* 0x0000004a39367210 */ /* 0x000fe20007f7e0ff */
[----:B------:R-:W-:Y:S01]  /*4e90*/  IMAD R69, R8, 0x2, R39 ;  /* 0x0000000208457824 */ /* 0x000fe200078e0227 */
[----:B------:R-:W-:-:S02]  /*4ea0*/  LEA.HI.X.SX32 R51, R55, R10, 0x1, P2 ;  /* 0x0000000a37337211 */ /* 0x000fc400010f0eff */
[----:B------:R-:W-:Y:S02]  /*4eb0*/  IADD3 R60, P2, PT, R3, R74, RZ ;  /* 0x0000004a033c7210 */ /* 0x000fe40007f5e0ff */
[----:B------:R-:W-:Y:S02]  /*4ec0*/  LEA.HI.X.SX32 R55, R57, R10, 0x1, P3 ;  /* 0x0000000a39377211 */ /* 0x000fe400018f0eff */
[-C--:B------:R-:W-:Y:S02]  /*4ed0*/  IADD3 R56, P1, PT, R59, R74.reuse, RZ ;  /* 0x0000004a3b387210 */ /* 0x080fe40007f3e0ff */
[----:B------:R-:W-:Y:S02]  /*4ee0*/  IADD3 R58, P3, PT, R9, R74, RZ ;  /* 0x0000004a093a7210 */ /* 0x000fe40007f7e0ff */
[-C--:B------:R-:W-:Y:S01]  /*4ef0*/  LEA.HI.X.SX32 R61, R3, R10.reuse, 0x1, P2 ;  /* 0x0000000a033d7211 */ /* 0x080fe200010f0eff */
[----:B------:R-:W-:Y:S01]  /*4f00*/  IMAD R3, R8, 0x2, R69 ;  /* 0x0000000208037824 */ /* 0x000fe200078e0245 */
[----:B------:R-:W-:-:S02]  /*4f10*/  LEA.HI.X.SX32 R57, R59, R10, 0x1, P1 ;  /* 0x0000000a3b397211 */ /* 0x000fc400008f0eff */
[----:B------:R-:W-:Y:S01]  /*4f20*/  LEA.HI.X.SX32 R59, R9, R10, 0x1, P3 ;  /* 0x0000000a093b7211 */ /* 0x000fe200018f0eff */
[C---:B------:R-:W-:Y:S01]  /*4f30*/  IMAD R9, R8.reuse, 0x2, R3 ;  /* 0x0000000208097824 */ /* 0x040fe200078e0203 */
[-C--:B------:R-:W-:Y:S02]  /*4f40*/  IADD3 R66, P1, PT, R11, R74.reuse, RZ ;  /* 0x0000004a0b427210 */ /* 0x080fe40007f3e0ff */
[----:B------:R-:W-:Y:S02]  /*4f50*/  IADD3 R64, P2, PT, R37, R74, RZ ;  /* 0x0000004a25407210 */ /* 0x000fe40007f5e0ff */
[----:B------:R-:W-:Y:S01]  /*4f60*/  LEA.HI.X.SX32 R67, R11, R10, 0x1, P1 ;  /* 0x0000000a0b437211 */ /* 0x000fe200008f0eff */
[----:B------:R-:W-:Y:S01]  /*4f70*/  IMAD R11, R8, 0x2, R9 ;  /* 0x00000002080b7824 */ /* 0x000fe200078e0209 */
[----:B------:R-:W-:Y:S02]  /*4f80*/  LOP3.LUT R0, R0, 0xff0, RZ, 0xc0, !PT ;  /* 0x00000ff000007812 */ /* 0x000fe400078ec0ff */
[----:B------:R-:W-:-:S02]  /*4f90*/  IADD3 R62, P3, PT, R39, R74, RZ ;  /* 0x0000004a273e7210 */ /* 0x000fc40007f7e0ff */
[-C--:B------:R-:W-:Y:S01]  /*4fa0*/  LEA.HI.X.SX32 R65, R37, R10.reuse, 0x1, P2 ;  /* 0x0000000a25417211 */ /* 0x080fe200010f0eff */
[C---:B------:R-:W-:Y:S01]  /*4fb0*/  IMAD R37, R8.reuse, 0x2, R11 ;  /* 0x0000000208257824 */ /* 0x040fe200078e020b */
[----:B------:R-:W0:Y:S01]  /*4fc0*/  LDS.128 R4, [R0+UR13] ;  /* 0x0000000d00047984 */ /* 0x000e220008000c00 */
[----:B------:R-:W-:Y:S02]  /*4fd0*/  LEA.HI.X.SX32 R63, R39, R10, 0x1, P3 ;  /* 0x0000000a273f7211 */ /* 0x000fe400018f0eff */
[C---:B------:R-:W-:Y:S01]  /*4fe0*/  IMAD R39, R8.reuse, 0x2, R37 ;  /* 0x0000000208277824 */ /* 0x040fe200078e0225 */
[-C--:B------:R-:W-:Y:S02]  /*4ff0*/  IADD3 R72, P1, PT, R69, R74.reuse, RZ ;  /* 0x0000004a45487210 */ /* 0x080fe40007f3e0ff */
[-C--:B------:R-:W-:Y:S01]  /*5000*/  IADD3 R70, P2, PT, R3, R74.reuse, RZ ;  /* 0x0000004a03467210 */ /* 0x080fe20007f5e0ff */
[----:B------:R-:W-:Y:S01]  /*5010*/  IMAD R8, R8, 0x2, R39 ;  /* 0x0000000208087824 */ /* 0x000fe200078e0227 */
[----:B------:R-:W-:-:S02]  /*5020*/  IADD3 R68, P3, PT, R9, R74, RZ ;  /* 0x0000004a09447210 */ /* 0x000fc40007f7e0ff */
[-C--:B------:R-:W-:Y:S02]  /*5030*/  LEA.HI.X.SX32 R73, R69, R10.reuse, 0x1, P1 ;  /* 0x0000000a45497211 */ /* 0x080fe400008f0eff */
[-C--:B------:R-:W-:Y:S02]  /*5040*/  LEA.HI.X.SX32 R71, R3, R10.reuse, 0x1, P2 ;  /* 0x0000000a03477211 */ /* 0x080fe400010f0eff */
[----:B------:R-:W-:Y:S02]  /*5050*/  LEA.HI.X.SX32 R69, R9, R10, 0x1, P3 ;  /* 0x0000000a09457211 */ /* 0x000fe400018f0eff */
[-C--:B------:R-:W-:Y:S02]  /*5060*/  IADD3 R80, P1, PT, R11, R74.reuse, RZ ;  /* 0x0000004a0b507210 */ /* 0x080fe40007f3e0ff */
[-C--:B------:R-:W-:Y:S02]  /*5070*/  IADD3 R78, P2, PT, R37, R74.reuse, RZ ;  /* 0x0000004a254e7210 */ /* 0x080fe40007f5e0ff */
[----:B------:R-:W-:-:S02]  /*5080*/  IADD3 R76, P3, PT, R39, R74, RZ ;  /* 0x0000004a274c7210 */ /* 0x000fc40007f7e0ff */
[C---:B------:R-:W-:Y:S02]  /*5090*/  IADD3 R74, P4, PT, R8.reuse, R74, RZ ;  /* 0x0000004a084a7210 */ /* 0x040fe40007f9e0ff */
[-C--:B------:R-:W-:Y:S02]  /*50a0*/  LEA.HI.X.SX32 R81, R11, R10.reuse, 0x1, P1 ;  /* 0x0000000a0b517211 */ /* 0x080fe400008f0eff */
[-C--:B------:R-:W-:Y:S02]  /*50b0*/  LEA.HI.X.SX32 R79, R37, R10.reuse, 0x1, P2 ;  /* 0x0000000a254f7211 */ /* 0x080fe400010f0eff */
[-C--:B------:R-:W-:Y:S02]  /*50c0*/  LEA.HI.X.SX32 R77, R39, R10.reuse, 0x1, P3 ;  /* 0x0000000a274d7211 */ /* 0x080fe400018f0eff */
[----:B------:R-:W-:Y:S02]  /*50d0*/  LEA.HI.X.SX32 R75, R8, R10, 0x1, P4 ;  /* 0x0000000a084b7211 */ /* 0x000fe400020f0eff */
[----:B------:R-:W1:Y:S01]  /*50e0*/  LDS.128 R8, [R0+UR13+0x1000] ;  /* 0x0010000d00087984 */ /* 0x000e620008000c00 */
[----:B------:R-:W-:-:S02]  /*50f0*/  ISETP.GE.U32.AND P1, PT, R44, 0x80, PT ;  /* 0x000000802c00780c */ /* 0x000fc40003f26070 */
[C---:B0-----:R-:W-:Y:S02]  /*5100*/  PRMT R97, R4.reuse, 0x7770, RZ ;  /* 0x0000777004617816 */ /* 0x041fe400000000ff */
[C---:B------:R-:W-:Y:S02]  /*5110*/  PRMT R83, R4.reuse, 0x7771, RZ ;  /* 0x0000777104537816 */ /* 0x040fe400000000ff */
[C---:B------:R-:W-:Y:S01]  /*5120*/  PRMT R95, R4.reuse, 0x7772, RZ ;  /* 0x00007772045f7816 */ /* 0x040fe200000000ff */
[----:B------:R0:W-:Y:S01]  /*5130*/  STG.E.U8 desc[UR26][R18.64], R97 ;  /* 0x0000006112007986 */ /* 0x0001e2000c10111a */
[----:B------:R-:W-:Y:S02]  /*5140*/  PRMT R93, R4, 0x7773, RZ ;  /* 0x00007773045d7816 */ /* 0x000fe400000000ff */
[C---:B------:R-:W-:Y:S01]  /*5150*/  PRMT R91, R5.reuse, 0x7770, RZ ;  /* 0x00007770055b7816 */ /* 0x040fe200000000ff */
[----:B------:R2:W-:Y:S01]  /*5160*/  STG.E.U8 desc[UR26][R16.64], R83 ;  /* 0x0000005310007986 */ /* 0x0005e2000c10111a */
[----:B------:R-:W-:-:S02]  /*5170*/  PRMT R89, R5, 0x7771, RZ ;  /* 0x0000777105597816 */ /* 0x000fc400000000ff */
[C---:B------:R-:W-:Y:S01]  /*5180*/  PRMT R87, R5.reuse, 0x7772, RZ ;  /* 0x0000777205577816 */ /* 0x040fe200000000ff */
[----:B------:R1:W-:Y:S01]  /*5190*/  STG.E.U8 desc[UR26][R14.64], R95 ;  /* 0x0000005f0e007986 */ /* 0x0003e2000c10111a */
[----:B------:R-:W-:Y:S02]  /*51a0*/  PRMT R85, R5, 0x7773, RZ ;  /* 0x0000777305557816 */ /* 0x000fe400000000ff */
[C---:B------:R-:W-:Y:S01]  /*51b0*/  PRMT R39, R6.reuse, 0x7772, RZ ;  /* 0x0000777206277816 */ /* 0x040fe200000000ff */
[----:B------:R-:W-:Y:S01]  /*51c0*/  STG.E.U8 desc[UR26][R12.64], R93 ;  /* 0x0000005d0c007986 */ /* 0x000fe2000c10111a */
[C---:B0-----:R-:W-:Y:S02]  /*51d0*/  PRMT R19, R6.reuse, 0x7771, RZ ;  /* 0x0000777106137816 */ /* 0x041fe400000000ff */
[C---:B------:R-:W-:Y:S01]  /*51e0*/  PRMT R37, R6.reuse, 0x7773, RZ ;  /* 0x0000777306257816 */ /* 0x040fe200000000ff */
[----:B------:R0:W-:Y:S01]  /*51f0*/  STG.E.U8 desc[UR26][R24.64], R91 ;  /* 0x0000005b18007986 */ /* 0x0001e2000c10111a */
[----:B--2---:R-:W-:-:S02]  /*5200*/  PRMT R83, R6, 0x7770, RZ ;  /* 0x0000777006537816 */ /* 0x004fc400000000ff */
[C---:B------:R-:W-:Y:S01]  /*5210*/  PRMT R3, R7.reuse, 0x7773, RZ ;  /* 0x0000777307037816 */ /* 0x040fe200000000ff */
[----:B------:R2:W-:Y:S01]  /*5220*/  STG.E.U8 desc[UR26][R22.64], R89 ;  /* 0x0000005916007986 */ /* 0x0005e2000c10111a */
[C---:B------:R-:W-:Y:S02]  /*5230*/  PRMT R5, R7.reuse, 0x7772, RZ ;  /* 0x0000777207057816 */ /* 0x040fe400000000ff */
[C---:B------:R-:W-:Y:S01]  /*5240*/  PRMT R17, R7.reuse, 0x7771, RZ ;  /* 0x0000777107117816 */ /* 0x040fe200000000ff */
[----:B------:R3:W-:Y:S01]  /*5250*/  STG.E.U8 desc[UR26][R20.64], R87 ;  /* 0x0000005714007986 */ /* 0x0007e2000c10111a */
[----:B------:R-:W-:Y:S02]  /*5260*/  PRMT R7, R7, 0x7770, RZ ;  /* 0x0000777007077816 */ /* 0x000fe400000000ff */
[----:B-1----:R-:W-:Y:S01]  /*5270*/  PRMT R15, R10, 0x7771, RZ ;  /* 0x000077710a0f7816 */ /* 0x002fe200000000ff */
[----:B------:R1:W-:Y:S01]  /*5280*/  STG.E.U8 desc[UR26][R28.64], R85 ;  /* 0x000000551c007986 */ /* 0x0003e2000c10111a */
[----:B0-----:R-:W-:-:S02]  /*5290*/  PRMT R25, R9, 0x7770, RZ ;  /* 0x0000777009197816 */ /* 0x001fc400000000ff */
[----:B------:R-:W-:Y:S01]  /*52a0*/  PRMT R13, R10, 0x7772, RZ ;  /* 0x000077720a0d7816 */ /* 0x000fe200000000ff */
[----:B------:R0:W-:Y:S01]  /*52b0*/  STG.E.U8 desc[UR26][R26.64], R83 ;  /* 0x000000531a007986 */ /* 0x0001e2000c10111a */
[C---:B--2---:R-:W-:Y:S02]  /*52c0*/  PRMT R89, R8.reuse, 0x7773, RZ ;  /* 0x0000777308597816 */ /* 0x044fe400000000ff */
[C---:B------:R-:W-:Y:S01]  /*52d0*/  PRMT R23, R9.reuse, 0x7771, RZ ;  /* 0x0000777109177816 */ /* 0x040fe200000000ff */
[----:B------:R2:W-:Y:S01]  /*52e0*/  STG.E.U8 desc[UR26][R30.64], R19 ;  /* 0x000000131e007986 */ /* 0x0005e2000c10111a */
[C---:B---3--:R-:W-:Y:S02]  /*52f0*/  PRMT R87, R8.reuse, 0x7772, RZ ;  /* 0x0000777208577816 */ /* 0x048fe400000000ff */
[----:B------:R-:W-:Y:S01]  /*5300*/  PRMT R21, R9, 0x7772, RZ ;  /* 0x0000777209157816 */ /* 0x000fe200000000ff */
[----:B------:R-:W-:Y:S01]  /*5310*/  STG.E.U8 desc[UR26][R40.64], R39 ;  /* 0x0000002728007986 */ /* 0x000fe2000c10111a */
[----:B-1----:R-:W-:-:S03]  /*5320*/  PRMT R29, R8, 0x7771, RZ ;  /* 0x00007771081d7816 */ /* 0x002fc600000000ff */
[----:B------:R-:W-:Y:S01]  /*5330*/  STG.E.U8 desc[UR26][R34.64], R37 ;  /* 0x0000002522007986 */ /* 0x000fe2000c10111a */
[----:B0-----:R-:W-:-:S03]  /*5340*/  PRMT R27, R8, 0x7770, RZ ;  /* 0x00007770081b7816 */ /* 0x001fc600000000ff */
[----:B------:R0:W-:Y:S01]  /*5350*/  STG.E.U8 desc[UR26][R32.64], R7 ;  /* 0x0000000720007986 */ /* 0x0001e2000c10111a */
[----:B--2---:R-:W-:Y:S02]  /*5360*/  PRMT R19, R9, 0x7773, RZ ;  /* 0x0000777309137816 */ /* 0x004fe400000000ff */
[----:B------:R-:W-:Y:S01]  /*5370*/  PRMT R9, R10, 0x7773, RZ ;  /* 0x000077730a097816 */ /* 0x000fe200000000ff */
[----:B------:R1:W-:Y:S04]  /*5380*/  STG.E.U8 desc[UR26][R48.64], R17 ;  /* 0x0000001130007986 */ /* 0x0003e8000c10111a */
[----:B------:R2:W-:Y:S04]  /*5390*/  STG.E.U8 desc[UR26][R46.64], R5 ;  /* 0x000000052e007986 */ /* 0x0005e8000c10111a */
[----:B------:R3:W-:Y:S01]  /*53a0*/  STG.E.U8 desc[UR26][R42.64], R3 ;  /* 0x000000032a007986 */ /* 0x0007e2000c10111a */
[----:B0-----:R-:W-:-:S03]  /*53b0*/  PRMT R7, R11, 0x7771, RZ ;  /* 0x000077710b077816 */ /* 0x001fc600000000ff */
[----:B------:R-:W-:Y:S01]  /*53c0*/  STG.E.U8 desc[UR26][R52.64], R27 ;  /* 0x0000001b34007986 */ /* 0x000fe2000c10111a */
[----:B-1----:R-:W-:-:S03]  /*53d0*/  PRMT R17, R10, 0x7770, RZ ;  /* 0x000077700a117816 */ /* 0x002fc600000000ff */
[----:B------:R-:W-:Y:S01]  /*53e0*/  STG.E.U8 desc[UR26][R50.64], R29 ;  /* 0x0000001d32007986 */ /* 0x000fe2000c10111a */
[----:B--2---:R-:W-:-:S03]  /*53f0*/  PRMT R5, R11, 0x7772, RZ ;  /* 0x000077720b057816 */ /* 0x004fc600000000ff */
[----:B------:R-:W-:Y:S01]  /*5400*/  STG.E.U8 desc[UR26][R54.64], R87 ;  /* 0x0000005736007986 */ /* 0x000fe2000c10111a */
[C---:B---3--:R-:W-:Y:S02]  /*5410*/  PRMT R3, R11.reuse, 0x7773, RZ ;  /* 0x000077730b037816 */ /* 0x048fe400000000ff */
[----:B------:R-:W-:Y:S01]  /*5420*/  PRMT R11, R11, 0x7770, RZ ;  /* 0x000077700b0b7816 */ /* 0x000fe200000000ff */
[----:B------:R-:W-:Y:S04]  /*5430*/  STG.E.U8 desc[UR26][R56.64], R89 ;  /* 0x0000005938007986 */ /* 0x000fe8000c10111a */
[----:B------:R-:W-:Y:S04]  /*5440*/  STG.E.U8 desc[UR26][R60.64], R25 ;  /* 0x000000193c007986 */ /* 0x000fe8000c10111a */
[----:B------:R-:W-:Y:S04]  /*5450*/  STG.E.U8 desc[UR26][R58.64], R23 ;  /* 0x000000173a007986 */ /* 0x000fe8000c10111a */
[----:B------:R-:W-:Y:S04]  /*5460*/  STG.E.U8 desc[UR26][R66.64], R21 ;  /* 0x0000001542007986 */ /* 0x000fe8000c10111a */
[----:B------:R-:W-:Y:S04]  /*5470*/  STG.E.U8 desc[UR26][R64.64], R19 ;  /* 0x0000001340007986 */ /* 0x000fe8000c10111a */
[----:B------:R-:W-:Y:S04]  /*5480*/  STG.E.U8 desc[UR26][R62.64], R17 ;  /* 0x000000113e007986 */ /* 0x000fe8000c10111a */
[----:B------:R-:W-:Y:S04]  /*5490*/  STG.E.U8 desc[UR26][R72.64], R15 ;  /* 0x0000000f48007986 */ /* 0x000fe8000c10111a */
[----:B------:R0:W-:Y:S04]  /*54a0*/  STG.E.U8 desc[UR26][R70.64], R13 ;  /* 0x0000000d46007986 */ /* 0x0001e8000c10111a */
[----:B------:R-:W-:Y:S04]  /*54b0*/  STG.E.U8 desc[UR26][R68.64], R9 ;  /* 0x0000000944007986 */ /* 0x000fe8000c10111a */
[----:B------:R-:W-:Y:S04]  /*54c0*/  STG.E.U8 desc[UR26][R80.64], R11 ;  /* 0x0000000b50007986 */ /* 0x000fe8000c10111a */
[----:B------:R-:W-:Y:S01]  /*54d0*/  STG.E.U8 desc[UR26][R78.64], R7 ;  /* 0x000000074e007986 */ /* 0x000fe2000c10111a */
[----:B0-----:R-:W0:Y:S03]  /*54e0*/  LDC.64 R12, c[0x0][0x3a0] ;  /* 0x0000e800ff0c7b82 */ /* 0x001e260000000a00 */
[----:B------:R1:W-:Y:S04]  /*54f0*/  STG.E.U8 desc[UR26][R76.64], R5 ;  /* 0x000000054c007986 */ /* 0x0003e8000c10111a */
[----:B------:R-:W-:Y:S01]  /*5500*/  STG.E.U8 desc[UR26][R74.64], R3 ;  /* 0x000000034a007986 */ /* 0x000fe2000c10111a */
[----:B------:R-:W-:Y:S01]  /*5510*/  BAR.SYNC.DEFER_BLOCKING 0x0 ;  /* 0x0000000000007b1d */ /* 0x000fe20000010000 */
[----:B-1----:R-:W-:-:S02]  /*5520*/  IMAD.SHL.U32 R5, R36, 0x4, RZ ;  /* 0x0000000424057824 */ /* 0x002fc400078e00ff */
[----:B------:R-:W-:-:S03]  /*5530*/  IMAD.HI R36, R36, 0x4, RZ ;  /* 0x0000000424247827 */ /* 0x000fc600078e02ff */
[----:B------:R0:W-:Y:S02]  /*5540*/  STSM.16.M88 [R2], R45 ;  /* 0x0000002d02007844 */ /* 0x0001e40000000000 */
[----:B------:R-:W-:Y:S01]  /*5550*/  BAR.SYNC.DEFER_BLOCKING 0x0 ;  /* 0x0000000000007b1d */ /* 0x000fe20000010000 */
[----:B0-----:R-:W-:-:S04]  /*5560*/  IADD3 R2, P2, P3, R5, UR6, R12 ;  /* 0x0000000605027c10 */ /* 0x001fc8000fb5e00c */
[----:B------:R-:W-:Y:S01]  /*5570*/  IADD3.X R3, PT, PT, R36, UR5, R13, P2, P3 ;  /* 0x0000000524037c10 */ /* 0x000fe200097e640d */
[----:B------:R-:W0:Y:S04]  /*5580*/  LDSM.16.M88 R17, [R38+UR13] ;  /* 0x0000000d2611783b */ /* 0x000e280008000000 */
[----:B0-----:R0:W-:Y:S01]  /*5590*/  @!P1 STG.E desc[UR26][R2.64], R17 ;  /* 0x0000001102009986 */ /* 0x0011e2000c10191a */
[----:B------:R-:W-:Y:S06]  /*55a0*/  BAR.SYNC.DEFER_BLOCKING 0x0 ;  /* 0x0000000000007b1d */ /* 0x000fec0000010000 */
[----:B------:R-:W-:Y:S05]  /*55b0*/  @P0 BRA `(.L_x_19) ;  /* 0x0000000000a00947 */ /* 0x000fea0003800000 */
[----:B------:R-:W1:Y:S01]  /*55c0*/  S2UR UR5, SR_CgaCtaId ;  /* 0x00000000000579c3 */ /* 0x000e620000008800 */
[----:B------:R-:W-:Y:S01]  /*55d0*/  NOP ;  /* 0x0000000000007918 */ /* 0x000fe20000000000 */
[----:B------:R-:W-:Y:S01]  /*55e0*/  UMOV UR4, 0x50 ;  /* 0x0000005000047882 */ /* 0x000fe20000000000 */
[----:B------:R-:W-:Y:S02]  /*55f0*/  IMAD.U32 R0, RZ, RZ, UR28 ;  /* 0x0000001cff007e24 */ /* 0x000fe4000f8e00ff */
[----:B0-----:R-:W-:Y:S02]  /*5600*/  IMAD.MOV.U32 R3, RZ, RZ, 0xf ;  /* 0x0000000fff037424 */ /* 0x001fe400078e00ff */
[----:B------:R-:W-:Y:S01]  /*5610*/  IMAD.MOV.U32 R7, RZ, RZ, 0x1 ;  /* 0x00000001ff077424 */ /* 0x000fe200078e00ff */
[----:B------:R-:W-:-:S04]  /*5620*/  LOP3.LUT R0, R0, 0xffff, RZ, 0xc0, !PT ;  /* 0x0000ffff00007812 */ /* 0x000fc800078ec0ff */
[----:B------:R-:W-:-:S05]  /*5630*/  SHF.R.U32.HI R0, RZ, 0x5, R0 ;  /* 0x00000005ff007819 */ /* 0x000fca0000011600 */
[----:B------:R-:W-:Y:S01]  /*5640*/  VIADD R2, R0, 0x10 ;  /* 0x0000001000027836 */ /* 0x000fe20000000000 */
[----:B------:R-:W-:Y:S01]  /*5650*/  SHF.L.U32 R0, R3, R0, RZ ;  /* 0x0000000003007219 */ /* 0x000fe200000006ff */
[----:B-1----:R-:W-:-:S03]  /*5660*/  ULEA UR6, UR5, UR4, 0x18 ;  /* 0x0000000405067291 */ /* 0x002fc6000f8ec0ff */
[----:B------:R-:W-:-:S04]  /*5670*/  SHF.L.U32 R3, R7, R2, RZ ;  /* 0x0000000207037219 */ /* 0x000fc800000006ff */
[----:B------:R-:W-:Y:S02]  /*5680*/  LOP3.LUT R0, R3, R0, RZ, 0xfc, !PT ;  /* 0x0000000003007212 */ /* 0x000fe400078efcff */
[----:B------:R-:W0:Y:S02]  /*5690*/  LDS R5, [UR6] ;  /* 0x00000006ff057984 */ /* 0x000e240008000800 */
[C---:B------:R-:W-:Y:S02]  /*56a0*/  LOP3.LUT R2, R0.reuse, 0xffff, RZ, 0xc0, !PT ;  /* 0x0000ffff00027812 */ /* 0x040fe400078ec0ff */
[----:B0-----:R-:W-:-:S04]  /*56b0*/  LOP3.LUT R3, R0, 0xffff, R5, 0x80, !PT ;  /* 0x0000ffff00037812 */ /* 0x001fc800078e8005 */
[----:B------:R-:W-:-:S13]  /*56c0*/  ISETP.NE.AND P0, PT, R3, R2, PT ;  /* 0x000000020300720c */ /* 0x000fda0003f05270 */
[----:B------:R-:W-:Y:S05]  /*56d0*/  @P0 BRA `(.L_x_20) ;  /* 0x0000000000500947 */ /* 0x000fea0003800000 */
[----:B------:R-:W-:Y:S02]  /*56e0*/  SHF.R.U32.HI R5, RZ, 0x10, R5 ;  /* 0x00000010ff057819 */ /* 0x000fe40000011605 */
[----:B------:R-:W-:-:S04]  /*56f0*/  SHF.R.U32.HI R2, RZ, 0x10, R0 ;  /* 0x00000010ff027819 */ /* 0x000fc80000011600 */
[----:B------:R-:W-:-:S04]  /*5700*/  LOP3.LUT R5, R5, R2, RZ, 0xc0, !PT ;  /* 0x0000000205057212 */ /* 0x000fc800078ec0ff */
[----:B------:R-:W-:-:S13]  /*5710*/  ISETP.NE.AND P0, PT, R5, R2, PT ;  /* 0x000000020500720c */ /* 0x000fda0003f05270 */
[----:B------:R-:W-:Y:S05]  /*5720*/  @P0 BRA `(.L_x_21) ;  /* 0x0000000000300947 */ /* 0x000fea0003800000 */
[----:B------:R-:W-:Y:S01]  /*5730*/  R2UR UR4, R0 ;  /* 0x00000000000472ca */ /* 0x000fe200000e0000 */
[----:B------:R-:W-:Y:S01]  /*5740*/  VOTEU.ANY UR5, UPT, PT ;  /* 0x0000000000057886 */ /* 0x000fe200038e0100 */
[----:B------:R-:W0:Y:S01]  /*5750*/  S2R R0, SR_LANEID ;  /* 0x0000000000007919 */ /* 0x000e220000000000 */
[----:B------:R-:W-:-:S10]  /*5760*/  UFLO.U32 UR5, UR5 ;  /* 0x00000005000572bd */ /* 0x000fd400080e0000 */
[----:B------:R-:W-:-:S06]  /*5770*/  ULOP3.LUT UR4, URZ, UR4, URZ, 0x33, !UPT ;  /* 0x00000004ff047292 */ /* 0x000fcc000f8e33ff */
[----:B------:R-:W-:-:S04]  /*5780*/  IMAD.U32 R2, RZ, RZ, UR4 ;  /* 0x00000004ff027e24 */ /* 0x000fc8000f8e00ff */
[----:B------:R-:W1:Y:S02]  /*5790*/  REDUX UR7, R2 ;  /* 0x00000000020773c4 */ /* 0x000e640000000000 */
[----:B------:R2:W-:Y:S01]  /*57a0*/  UTCATOMSWS.AND URZ, UR4 ;  /* 0x0000000400ff79e3 */ /* 0x0005e20008000000 */
[----:B0-----:R-:W-:Y:S01]  /*57b0*/  ISETP.EQ.U32.AND P0, PT, R0, UR5, PT ;  /* 0x0000000500007c0c */ /* 0x001fe2000bf02070 */
[----:B-1----:R-:W-:-:S12]  /*57c0*/  IMAD.U32 R0, RZ, RZ, UR7 ;  /* 0x00000007ff007e24 */ /* 0x002fd8000f8e00ff */
[----:B------:R2:W-:Y:S01]  /*57d0*/  @P0 ATOMS.AND RZ, [UR6], R0 ;  /* 0x00000000ffff098c */ /* 0x0005e2000a800006 */
[----:B------:R-:W-:Y:S05]  /*57e0*/  BRA `(.L_x_19) ;  /* 0x0000000000147947 */ /* 0x000fea0003800000 */
.L_x_21:
[----:B------:R-:W-:-:S07]  /*57f0*/  MOV R2, 0x5810 ;  /* 0x0000581000027802 */ /* 0x000fce0000000f00 */
[----:B------:R-:W-:Y:S05]  /*5800*/  CALL.REL.NOINC `($__internal_0_$__cuda_sm10x_tcgen05_guardrail_trap_col_being_dealloced_not_returned_by_alloc) ;  /* 0x0000000000447944 */ /* 0x000fea0003c00000 */
[----:B------:R-:W-:Y:S05]  /*5810*/  BRA `(.L_x_19) ;  /* 0x0000000000087947 */ /* 0x000fea0003800000 */
.L_x_20:
[----:B------:R-:W-:-:S07]  /*5820*/  MOV R2, 0x5840 ;  /* 0x0000584000027802 */ /* 0x000fce0000000f00 */
[----:B------:R-:W-:Y:S05]  /*5830*/  CALL.REL.NOINC `($__internal_2_$__cuda_sm10x_tcgen05_guardrail_trap_unallocated_columns_being_dealloced) ;  /* 0x0000000000507944 */ /* 0x000fea0003c00000 */
.L_x_19:
[----:B------:R-:W-:Y:S01]  /*5840*/  NOP ;  /* 0x0000000000007918 */ /* 0x000fe20000000000 */
[----:B--2---:R-:W-:Y:S05]  /*5850*/  EXIT ;  /* 0x000000000000794d */ /* 0x004fea0003800000 */
.L_x_8:
[----:B------:R-:W1:Y:S02]  /*5860*/  SYNCS.PHASECHK.TRANS64.TRYWAIT P4, [UR13+0x3800], RZ ;  /* 0x003800ffff0075a7 */ /* 0x000e64000808110d */
[----:B-1----:R-:W-:Y:S05]  /*5870*/  @!P4 BRA `(.L_x_8) ;  /* 0xfffffffc00f8c947 */ /* 0x002fea000383ffff */
[----:B------:R-:W-:Y:S05]  /*5880*/  BRA `(.L_x_7) ;  /* 0xffffffbc00d07947 */ /* 0x000fea000383ffff */
.L_x_13:
[----:B------:R-:W2:Y:S02]  /*5890*/  SYNCS.PHASECHK.TRANS64.TRYWAIT P2, [UR13+0x4810], RZ ;  /* 0x004810ffff0075a7 */ /* 0x000ea4000804110d */
[----:B--2---:R-:W-:Y:S05]  /*58a0*/  @!P2 BRA `(.L_x_13) ;  /* 0xfffffffc00f8a947 */ /* 0x004fea000383ffff */
[----:B------:R-:W-:Y:S05]  /*58b0*/  BRA `(.L_x_22) ;  /* 0xffffffd400247947 */ /* 0x000fea000383ffff */
.L_x_14:
[----:B------:R-:W1:Y:S02]  /*58c0*/  SYNCS.PHASECHK.TRANS64.TRYWAIT P3, [UR16], R20 ;  /* 0x00000014ff0075a7 */ /* 0x000e640008061110 */
[----:B-1----:R-:W-:Y:S05]  /*58d0*/  @!P3 BRA `(.L_x_14) ;  /* 0xfffffffc00f8b947 */ /* 0x002fea000383ffff */
[----:B------:R-:W-:Y:S05]  /*58e0*/  BRA `(.L_x_23) ;  /* 0xffffffd800c87947 */ /* 0x000fea000383ffff */
.L_x_18:
[----:B------:R-:W0:Y:S02]  /*58f0*/  SYNCS.PHASECHK.TRANS64.TRYWAIT P2, [UR16], R4 ;  /* 0x00000004ff0075a7 */ /* 0x000e240008041110 */
[----:B0-----:R-:W-:Y:S05]  /*5900*/  @!P2 BRA `(.L_x_18) ;  /* 0xfffffffc00f8a947 */ /* 0x001fea000383ffff */
[----:B------:R-:W-:Y:S05]  /*5910*/  BRA `(.L_x_17) ;  /* 0xffffffe000887947 */ /* 0x000fea000383ffff */
        .weak           $__internal_0_$__cuda_sm10x_tcgen05_guardrail_trap_col_being_dealloced_not_returned_by_alloc
        .type           $__internal_0_$__cuda_sm10x_tcgen05_guardrail_trap_col_being_dealloced_not_returned_by_alloc,@function
        .size           $__internal_0_$__cuda_sm10x_tcgen05_guardrail_trap_col_being_dealloced_not_returned_by_alloc,($__internal_1_$__cuda_sm10x_tcgen05_guardrail_trap_phase_invalid_during_alloc - $__internal_0_$__cuda_sm10x_tcgen05_guardrail_trap_col_being_dealloced_not_returned_by_alloc)
$__internal_0_$__cuda_sm10x_tcgen05_guardrail_trap_col_being_dealloced_not_returned_by_alloc:
[----:B------:R-:W-:Y:S05]  /*5920*/  BPT.TRAP 0x1 ;  /* 0x000000040000795c */ /* 0x000fea0000300000 */
[----:B------:R-:W-:-:S04]  /*5930*/  IMAD.MOV.U32 R3, RZ, RZ, 0x0 ;  /* 0x00000000ff037424 */ /* 0x000fc800078e00ff */
[----:B------:R-:W-:Y:S05]  /*5940*/  RET.REL.NODEC R2 `(attn_fwd) ;  /* 0xffffffa402ac7950 */ /* 0x000fea0003c3ffff */
        .weak           $__internal_1_$__cuda_sm10x_tcgen05_guardrail_trap_phase_invalid_during_alloc
        .type           $__internal_1_$__cuda_sm10x_tcgen05_guardrail_trap_phase_invalid_during_alloc,@function
        .size           $__internal_1_$__cuda_sm10x_tcgen05_guardrail_trap_phase_invalid_during_alloc,($__internal_2_$__cuda_sm10x_tcgen05_guardrail_trap_unallocated_columns_being_dealloced - $__internal_1_$__cuda_sm10x_tcgen05_guardrail_trap_phase_invalid_during_alloc)
$__internal_1_$__cuda_sm10x_tcgen05_guardrail_trap_phase_invalid_during_alloc:
[----:B------:R-:W-:Y:S05]  /*5950*/  BPT.TRAP 0x1 ;  /* 0x000000040000795c */ /* 0x000fea0000300000 */
[----:B------:R-:W-:-:S04]  /*5960*/  IMAD.MOV.U32 R3, RZ, RZ, 0x0 ;  /* 0x00000000ff037424 */ /* 0x000fc800078e00ff */
[----:B------:R-:W-:Y:S05]  /*5970*/  RET.REL.NODEC R2 `(attn_fwd) ;  /* 0xffffffa402a07950 */ /* 0x000fea0003c3ffff */
        .weak           $__internal_2_$__cuda_sm10x_tcgen05_guardrail_trap_unallocated_columns_being_dealloced
        .type           $__internal_2_$__cuda_sm10x_tcgen05_guardrail_trap_unallocated_columns_being_dealloced,@function
        .size           $__internal_2_$__cuda_sm10x_tcgen05_guardrail_trap_unallocated_columns_being_dealloced,(.L_x_27 - $__internal_2_$__cuda_sm10x_tcgen05_guardrail_trap_unallocated_columns_being_dealloced)
$__internal_2_$__cuda_sm10x_tcgen05_guardrail_trap_unallocated_columns_being_dealloced:
[----:B------:R-:W-:Y:S05]  /*5980*/  BPT.TRAP 0x1 ;  /* 0x000000040000795c */ /* 0x000fea0000300000 */
[----:B------:R-:W-:-:S04]  /*5990*/  IMAD.MOV.U32 R3, RZ, RZ, 0x0 ;  /* 0x00000000ff037424 */ /* 0x000fc800078e00ff */
[----:B------:R-:W-:Y:S05]  /*59a0*/  RET.REL.NODEC R2 `(attn_fwd) ;  /* 0xffffffa402947950 */ /* 0x000fea0003c3ffff */
.L_x_24:
[----:B------:R-:W-:-:S00]  /*59b0*/  BRA `(.L_x_24) ;  /* 0xfffffffc00fc7947 */ /* 0x000fc0000383ffff */
[----:B------:R-:W-:-:S00]  /*59c0*/  NOP ;  /* 0x0000000000007918 */ /* 0x000fc00000000000 */
        /* <DEDUP_REMOVED lines=11> */
.L_x_27:


//--------------------- .nv.global.init           --------------------------
	.section	.nv.global.init,"aw",@progbits
.nv.global.init:
	.type		_$_str,@object
	.size		_$_str,(.L_3 - _$_str)
_$_str:
        /*0000*/ 	.byte	0x5f, 0x5f, 0x43, 0x55, 0x44, 0x41, 0x5f, 0x46, 0x54, 0x5a, 0x00
.L_3:


//--------------------- .nv.shared.attn_fwd       --------------------------
	.section	.nv.shared.attn_fwd,"aw",@nobits
	.sectionflags	@""
	.align	16
	.zero		1024


//--------------------- .nv.shared.reserved.0     --------------------------
	.section	.nv.shared.reserved.0,"aw",@nobits
	.align	8
	.weak		__nv_reservedSMEM_offset_0_alias
	.size		__nv_reservedSMEM_offset_0_alias, 0, 64
	.other		__nv_reservedSMEM_offset_0_alias,@"STO_CUDA_RESERVED_SHARED STV_DEFAULT"
__nv_reservedSMEM_offset_0_alias:
	.zero		0
.nv.shared.reserved.0:
	.zero		64
	.weak		__nv_reservedSMEM_allocation_phase
	.type		__nv_reservedSMEM_allocation_phase,@object
	.size		__nv_reservedSMEM_allocation_phase,(.L_0 - __nv_reservedSMEM_allocation_phase)
__nv_reservedSMEM_allocation_phase:
	.zero		1
.L_0:
	.zero		7
	.weak		__nv_reservedSMEM_devtool_atexit_pc
	.type		__nv_reservedSMEM_devtool_atexit_pc,@object
	.size		__nv_reservedSMEM_devtool_atexit_pc,(__nv_reservedSMEM_allocation_mask - __nv_reservedSMEM_devtool_atexit_pc)
__nv_reservedSMEM_devtool_atexit_pc:
	.zero		8
	.weak		__nv_reservedSMEM_allocation_mask
	.type		__nv_reservedSMEM_allocation_mask,@object
	.size		__nv_reservedSMEM_allocation_mask,(.L_2 - __nv_reservedSMEM_allocation_mask)
__nv_reservedSMEM_allocation_mask:
	.zero		4
.L_2:


//--------------------- .nv.constant0.attn_fwd    --------------------------
	.section	.nv.constant0.attn_fwd,"a",@progbits
	.sectionflags	@""
	.align	4
.nv.constant0.attn_fwd:
	.zero		1032


//--------------------- SYMBOLS --------------------------

	.type		.nv.reservedSmem.offset0,@object
	.size		.nv.reservedSmem.offset0,0x4
	.type		.nv.reservedSmem.cap,@object
	.size		.nv.reservedSmem.cap,0x4
